// auto-generated by cutlass_sweep.gemm — config: {"arch": "sm_90", "cluster_m": 1, "cluster_n": 1, "dtype": "e5m2", "dtype_b": "e4m3", "layout": "tt", "stages": 0, "tile_k": 128, "tile_m": 128, "tile_n": 128}
#include "cutlass/cutlass.h"
#include "cutlass/gemm/collective/collective_builder.hpp"
#include "cutlass/gemm/device/gemm_universal_adapter.h"
#include "cutlass/gemm/kernel/gemm_universal.hpp"
#include "cutlass/epilogue/collective/collective_builder.hpp"

using ElemA = cutlass::float_e5m2_t;
using ElemB = cutlass::float_e4m3_t;
using ElemCD = cutlass::float_e5m2_t;
using Acc  = float;
using TileShape    = cute::Shape<cute::_128, cute::_128, cute::_128>;
using ClusterShape = cute::Shape<cute::_1, cute::_1, cute::_1>;

using CollectiveEpilogue = typename cutlass::epilogue::collective::CollectiveBuilder<
    cutlass::arch::Sm90, cutlass::arch::OpClassTensorOp,
    TileShape, ClusterShape,
    cutlass::epilogue::collective::EpilogueTileAuto,
    Acc, Acc,
    ElemCD, cutlass::layout::RowMajor, 128 / cutlass::sizeof_bits<ElemCD>::value,
    ElemCD, cutlass::layout::RowMajor, 128 / cutlass::sizeof_bits<ElemCD>::value,
    cutlass::epilogue::collective::EpilogueScheduleAuto
  >::CollectiveOp;

using CollectiveMainloop = typename cutlass::gemm::collective::CollectiveBuilder<
    cutlass::arch::Sm90, cutlass::arch::OpClassTensorOp,
    ElemA, cutlass::layout::ColumnMajor, 128 / cutlass::sizeof_bits<ElemA>::value,
    ElemB, cutlass::layout::ColumnMajor, 128 / cutlass::sizeof_bits<ElemB>::value,
    Acc,
    TileShape, ClusterShape,
    cutlass::gemm::collective::StageCountAutoCarveout<static_cast<int>(sizeof(typename CollectiveEpilogue::SharedStorage))>,
    cutlass::gemm::collective::KernelScheduleAuto
  >::CollectiveOp;

using GemmKernel = cutlass::gemm::kernel::GemmUniversal<
    cute::Shape<int,int,int,int>,
    CollectiveMainloop,
    CollectiveEpilogue
>;
using Gemm = cutlass::gemm::device::GemmUniversalAdapter<GemmKernel>;

// Force the device kernel symbol into the cubin without needing a host main.
auto* _anchor = &cutlass::device_kernel<GemmKernel>;


// ===== COMPILED SASS (sm_90a) =====

	.target	sm_90a

	.elftype	@"ET_EXEC"


//--------------------- .note.nv.tkinfo           --------------------------
	.section	.note.nv.tkinfo,"",@"SHT_NOTE"
	.sectionflags	@"SHF_NOTE_NV_TKINFO"
	.tkinfo
        /*0018*/ 	.word	0x00000002
        /*0030*/ 	.string	""
        /*0030*/ 	.string	"ptxas"
        /*0030*/ 	.string	"Cuda compilation tools, release 13.0, V13.0.88"
        /*0030*/ 	.string	"Build cuda_13.0.r13.0/compiler.36424714_0"
        /*0030*/ 	.string	"-arch sm_90a -m 64 "



//--------------------- .note.nv.cuinfo           --------------------------
	.section	.note.nv.cuinfo,"",@"SHT_NOTE"
	.sectionflags	@"SHF_NOTE_NV_CUINFO"
        /*0018*/ 	.short	0x0002
        /*001a*/ 	.short	0x005a
        /*001c*/ 	.short	0x0082
	.zero		2


//--------------------- .nv.info                  --------------------------
	.section	.nv.info,"",@"SHT_CUDA_INFO"
	.align	4


	//----- nvinfo : EIATTR_REGCOUNT
	.align		4
        /*0000*/ 	.byte	0x04, 0x2f
        /*0002*/ 	.short	(.L_16 - .L_15)
	.align		4
.L_15:
        /*0004*/ 	.word	index@(_ZN7cutlass13device_kernelINS_4gemm6kernel13GemmUniversalIN4cute5tupleIJiiiiEEENS1_10collective13CollectiveMmaINS1_39MainloopSm90TmaGmmaRmemAWarpSpecializedILi7ENS5_IJNS4_1CILi1EEESB_SB_EEENS1_35KernelTmaWarpSpecializedCooperativeEEENS5_IJNSA_ILi128EEESF_SF_EEENS_12float_e5m2_tENS5_IJSB_llEEENS_12float_e4m3_tENS5_IJlSB_lEEENS4_8TiledMMAINS4_8MMA_AtomIJNS4_4SM904GMMA31MMA_64x128x32_F32E5M2E4M3_RS_TNILNSO_7ScaleInE1ELSQ_1EEEEEENS4_6LayoutINS5_IJNSA_ILi2EEESB_SB_EEENS5_IJSB_NSA_ILi0EEESW_EEEEENS5_IJNS4_10UnderscoreESZ_SZ_EEEEENS4_13SM90_TMA_LOADENS4_14ComposedLayoutINS4_7SwizzleILi3ELi4ELi3EEENS4_18smem_ptr_flag_bitsILi8EEENST_INS5_IJSF_NSA_ILi8EEEEEENS5_IJSB_SF_EEEEEEENS4_9Copy_AtomIJNS4_39AutoVectorizingCopyWithAssumedAlignmentILi128EEESH_EEENS4_8identityES12_NS13_IS15_S17_NST_INS5_IJS18_SF_EEENS5_IJSF_SB_EEEEEEEvS1H_EENS_8epilogue10collective6detail29Sm90TmaWarpSpecializedAdapterINS1O_15DefaultEpilogueISH_SK_SK_NS1N_6thread17LinearCombinationISH_Li1EffLNS1S_9ScaleType4KindE0ELNS_15FloatRoundStyleE2ESH_EENS1_15EpilogueDefaultEEEEEvvEEEEvNT_6ParamsE)
        /*0008*/ 	.word	0x000000a8


	//----- nvinfo : EIATTR_FRAME_SIZE
	.align		4
.L_16:
        /*000c*/ 	.byte	0x04, 0x11
        /*000e*/ 	.short	(.L_18 - .L_17)
	.align		4
.L_17:
        /*0010*/ 	.word	index@(_ZN7cutlass13device_kernelINS_4gemm6kernel13GemmUniversalIN4cute5tupleIJiiiiEEENS1_10collective13CollectiveMmaINS1_39MainloopSm90TmaGmmaRmemAWarpSpecializedILi7ENS5_IJNS4_1CILi1EEESB_SB_EEENS1_35KernelTmaWarpSpecializedCooperativeEEENS5_IJNSA_ILi128EEESF_SF_EEENS_12float_e5m2_tENS5_IJSB_llEEENS_12float_e4m3_tENS5_IJlSB_lEEENS4_8TiledMMAINS4_8MMA_AtomIJNS4_4SM904GMMA31MMA_64x128x32_F32E5M2E4M3_RS_TNILNSO_7ScaleInE1ELSQ_1EEEEEENS4_6LayoutINS5_IJNSA_ILi2EEESB_SB_EEENS5_IJSB_NSA_ILi0EEESW_EEEEENS5_IJNS4_10UnderscoreESZ_SZ_EEEEENS4_13SM90_TMA_LOADENS4_14ComposedLayoutINS4_7SwizzleILi3ELi4ELi3EEENS4_18smem_ptr_flag_bitsILi8EEENST_INS5_IJSF_NSA_ILi8EEEEEENS5_IJSB_SF_EEEEEEENS4_9Copy_AtomIJNS4_39AutoVectorizingCopyWithAssumedAlignmentILi128EEESH_EEENS4_8identityES12_NS13_IS15_S17_NST_INS5_IJS18_SF_EEENS5_IJSF_SB_EEEEEEEvS1H_EENS_8epilogue10collective6detail29Sm90TmaWarpSpecializedAdapterINS1O_15DefaultEpilogueISH_SK_SK_NS1N_6thread17LinearCombinationISH_Li1EffLNS1S_9ScaleType4KindE0ELNS_15FloatRoundStyleE2ESH_EENS1_15EpilogueDefaultEEEEEvvEEEEvNT_6ParamsE)
        /*0014*/ 	.word	0x00000000


	//----- nvinfo : EIATTR_MIN_STACK_SIZE
	.align		4
.L_18:
        /*0018*/ 	.byte	0x04, 0x12
        /*001a*/ 	.short	(.L_20 - .L_19)
	.align		4
.L_19:
        /*001c*/ 	.word	index@(_ZN7cutlass13device_kernelINS_4gemm6kernel13GemmUniversalIN4cute5tupleIJiiiiEEENS1_10collective13CollectiveMmaINS1_39MainloopSm90TmaGmmaRmemAWarpSpecializedILi7ENS5_IJNS4_1CILi1EEESB_SB_EEENS1_35KernelTmaWarpSpecializedCooperativeEEENS5_IJNSA_ILi128EEESF_SF_EEENS_12float_e5m2_tENS5_IJSB_llEEENS_12float_e4m3_tENS5_IJlSB_lEEENS4_8TiledMMAINS4_8MMA_AtomIJNS4_4SM904GMMA31MMA_64x128x32_F32E5M2E4M3_RS_TNILNSO_7ScaleInE1ELSQ_1EEEEEENS4_6LayoutINS5_IJNSA_ILi2EEESB_SB_EEENS5_IJSB_NSA_ILi0EEESW_EEEEENS5_IJNS4_10UnderscoreESZ_SZ_EEEEENS4_13SM90_TMA_LOADENS4_14ComposedLayoutINS4_7SwizzleILi3ELi4ELi3EEENS4_18smem_ptr_flag_bitsILi8EEENST_INS5_IJSF_NSA_ILi8EEEEEENS5_IJSB_SF_EEEEEEENS4_9Copy_AtomIJNS4_39AutoVectorizingCopyWithAssumedAlignmentILi128EEESH_EEENS4_8identityES12_NS13_IS15_S17_NST_INS5_IJS18_SF_EEENS5_IJSF_SB_EEEEEEEvS1H_EENS_8epilogue10collective6detail29Sm90TmaWarpSpecializedAdapterINS1O_15DefaultEpilogueISH_SK_SK_NS1N_6thread17LinearCombinationISH_Li1EffLNS1S_9ScaleType4KindE0ELNS_15FloatRoundStyleE2ESH_EENS1_15EpilogueDefaultEEEEEvvEEEEvNT_6ParamsE)
        /*0020*/ 	.word	0x00000000
.L_20:


//--------------------- .nv.compat                --------------------------
	.section	.nv.compat,"",@"SHT_CUDA_COMPAT_INFO"
	.align	4
        /*0000*/ 	.byte	0x02, 0x09, 0x01, 0x00, 0x02, 0x02, 0x04, 0x00, 0x02, 0x05, 0x05, 0x00, 0x03, 0x07, 0x01, 0x01
        /*0010*/ 	.byte	0x02, 0x03, 0x01, 0x00, 0x02, 0x06, 0x01, 0x00, 0x04, 0x0b, 0x08, 0x00, 0x00, 0x00, 0x00, 0x00
        /*0020*/ 	.byte	0x00, 0x00, 0x00, 0x00


//--------------------- .nv.info._ZN7cutlass13device_kernelINS_4gemm6kernel13GemmUniversalIN4cute5tupleIJiiiiEEENS1_10collective13CollectiveMmaINS1_39MainloopSm90TmaGmmaRmemAWarpSpecializedILi7ENS5_IJNS4_1CILi1EEESB_SB_EEENS1_35KernelTmaWarpSpecializedCooperativeEEENS5_IJNSA_ILi128EEESF_SF_EEENS_12float_e5m2_tENS5_IJSB_llEEENS_12float_e4m3_tENS5_IJlSB_lEEENS4_8TiledMMAINS4_8MMA_AtomIJNS4_4SM904GMMA31MMA_64x128x32_F32E5M2E4M3_RS_TNILNSO_7ScaleInE1ELSQ_1EEEEEENS4_6LayoutINS5_IJNSA_ILi2EEESB_SB_EEENS5_IJSB_NSA_ILi0EEESW_EEEEENS5_IJNS4_10UnderscoreESZ_SZ_EEEEENS4_13SM90_TMA_LOADENS4_14ComposedLayoutINS4_7SwizzleILi3ELi4ELi3EEENS4_18smem_ptr_flag_bitsILi8EEENST_INS5_IJSF_NSA_ILi8EEEEEENS5_IJSB_SF_EEEEEEENS4_9Copy_AtomIJNS4_39AutoVectorizingCopyWithAssumedAlignmentILi128EEESH_EEENS4_8identityES12_NS13_IS15_S17_NST_INS5_IJS18_SF_EEENS5_IJSF_SB_EEEEEEEvS1H_EENS_8epilogue10collective6detail29Sm90TmaWarpSpecializedAdapterINS1O_15DefaultEpilogueISH_SK_SK_NS1N_6thread17LinearCombinationISH_Li1EffLNS1S_9ScaleType4KindE0ELNS_15FloatRoundStyleE2ESH_EENS1_15EpilogueDefaultEEEEEvvEEEEvNT_6ParamsE --------------------------
	.section	.nv.info._ZN7cutlass13device_kernelINS_4gemm6kernel13GemmUniversalIN4cute5tupleIJiiiiEEENS1_10collective13CollectiveMmaINS1_39MainloopSm90TmaGmmaRmemAWarpSpecializedILi7ENS5_IJNS4_1CILi1EEESB_SB_EEENS1_35KernelTmaWarpSpecializedCooperativeEEENS5_IJNSA_ILi128EEESF_SF_EEENS_12float_e5m2_tENS5_IJSB_llEEENS_12float_e4m3_tENS5_IJlSB_lEEENS4_8TiledMMAINS4_8MMA_AtomIJNS4_4SM904GMMA31MMA_64x128x32_F32E5M2E4M3_RS_TNILNSO_7ScaleInE1ELSQ_1EEEEEENS4_6LayoutINS5_IJNSA_ILi2EEESB_SB_EEENS5_IJSB_NSA_ILi0EEESW_EEEEENS5_IJNS4_10UnderscoreESZ_SZ_EEEEENS4_13SM90_TMA_LOADENS4_14ComposedLayoutINS4_7SwizzleILi3ELi4ELi3EEENS4_18smem_ptr_flag_bitsILi8EEENST_INS5_IJSF_NSA_ILi8EEEEEENS5_IJSB_SF_EEEEEEENS4_9Copy_AtomIJNS4_39AutoVectorizingCopyWithAssumedAlignmentILi128EEESH_EEENS4_8identityES12_NS13_IS15_S17_NST_INS5_IJS18_SF_EEENS5_IJSF_SB_EEEEEEEvS1H_EENS_8epilogue10collective6detail29Sm90TmaWarpSpecializedAdapterINS1O_15DefaultEpilogueISH_SK_SK_NS1N_6thread17LinearCombinationISH_Li1EffLNS1S_9ScaleType4KindE0ELNS_15FloatRoundStyleE2ESH_EENS1_15EpilogueDefaultEEEEEvvEEEEvNT_6ParamsE,"",@"SHT_CUDA_INFO"
	.sectionflags	@""
	.align	4


	//----- nvinfo : EIATTR_CUDA_API_VERSION
	.align		4
        /*0000*/ 	.byte	0x04, 0x37
        /*0002*/ 	.short	(.L_22 - .L_21)
.L_21:
        /*0004*/ 	.word	0x00000082


	//----- nvinfo : EIATTR_KPARAM_INFO
	.align		4
.L_22:
        /*0008*/ 	.byte	0x04, 0x17
        /*000a*/ 	.short	(.L_24 - .L_23)
.L_23:
        /*000c*/ 	.word	0x00000000
        /*0010*/ 	.short	0x0000
        /*0012*/ 	.short	0x0070
        /*0014*/ 	.byte	0x00, 0xf0, 0x01, 0x10


	//----- nvinfo : EIATTR_SPARSE_MMA_MASK
	.align		4
.L_24:
        /*0018*/ 	.byte	0x03, 0x50
        /*001a*/ 	.short	0x0000


	//----- nvinfo : EIATTR_MAXREG_COUNT
	.align		4
        /*001c*/ 	.byte	0x03, 0x1b
        /*001e*/ 	.short	0x00a8


	//----- nvinfo : EIATTR_NUM_BARRIERS
	.align		4
        /*0020*/ 	.byte	0x02, 0x4c
        /*0022*/ 	.byte	0x01
	.zero		1


	//----- nvinfo : EIATTR_EXTERNS
	.align		4
        /*0024*/ 	.byte	0x04, 0x0f
        /*0026*/ 	.short	(.L_26 - .L_25)


	//   ....[0]....
	.align		4
.L_25:
        /*0028*/ 	.word	index@(__assertfail)


	//----- nvinfo : EIATTR_MERCURY_ISA_VERSION
	.align		4
.L_26:
        /*002c*/ 	.byte	0x03, 0x5f
        /*002e*/ 	.short	0x0101


	//----- nvinfo : EIATTR_INT_WARP_WIDE_INSTR_OFFSETS
	.align		4
        /*0030*/ 	.byte	0x04, 0x31
        /*0032*/ 	.short	(.L_28 - .L_27)


	//   ....[0]....
.L_27:
        /*0034*/ 	.word	0x00000420


	//   ....[1]....
        /*0038*/ 	.word	0x00000430


	//   ....[2]....
        /*003c*/ 	.word	0x00000520


	//----- nvinfo : EIATTR_COOP_GROUP_MASK_REGIDS
	.align		4
.L_28:
        /*0040*/ 	.byte	0x04, 0x29
        /*0042*/ 	.short	(.L_30 - .L_29)


	//   ....[0]....
.L_29:
        /*0044*/ 	.word	0xffffffff


	//   ....[1]....
        /*0048*/ 	.word	0xffffffff


	//   ....[2]....
        /*004c*/ 	.word	0xffffffff


	//   ....[3]....
        /*0050*/ 	.word	0xffffffff


	//   ....[4]....
        /*0054*/ 	.word	0x0500000f


	//----- nvinfo : EIATTR_COOP_GROUP_INSTR_OFFSETS
	.align		4
.L_30:
        /*0058*/ 	.byte	0x04, 0x28
        /*005a*/ 	.short	(.L_32 - .L_31)


	//   ....[0]....
.L_31:
        /*005c*/ 	.word	0x00000060


	//   ....[1]....
        /*0060*/ 	.word	0x00000070


	//   ....[2]....
        /*0064*/ 	.word	0x00000130


	//   ....[3]....
        /*0068*/ 	.word	0x00000320


	//   ....[4]....
        /*006c*/ 	.word	0x0000a1c0


	//----- nvinfo : EIATTR_REG_RECONFIG
	.align		4
.L_32:
        /*0070*/ 	.byte	0x01, 0x54
	.zero		2


	//----- nvinfo : EIATTR_SYSCALL_OFFSETS
	.align		4
        /*0074*/ 	.byte	0x04, 0x46
        /*0076*/ 	.short	(.L_34 - .L_33)


	//   ....[0]....
.L_33:
        /*0078*/ 	.word	0x000013f0


	//   ....[1]....
        /*007c*/ 	.word	0x00001550


	//   ....[2]....
        /*0080*/ 	.word	0x00001640


	//   ....[3]....
        /*0084*/ 	.word	0x000090e0


	//   ....[4]....
        /*0088*/ 	.word	0x00009210


	//----- nvinfo : EIATTR_MBARRIER_INSTR_OFFSETS
	.align		4
.L_34:
        /*008c*/ 	.byte	0x04, 0x39
        /*008e*/ 	.short	(.L_36 - .L_35)


	//   ....[0]....
.L_35:
        /*0090*/ 	.word	0x00000230
        /*0094*/ 	.word	0x000000ff
        /*0098*/ 	.word	0x00000000
        /*009c*/ 	.short	0x0100
        /*009e*/ 	.byte	0x08
	.zero		1


	//   ....[1]....
        /*00a0*/ 	.word	0x00000240
        /*00a4*/ 	.word	0x000000ff
        /*00a8*/ 	.word	0x00000038
        /*00ac*/ 	.short	0x0100
        /*00ae*/ 	.byte	0x08
	.zero		1


	//   ....[2]....
        /*00b0*/ 	.word	0x00000250
        /*00b4*/ 	.word	0x000000ff
        /*00b8*/ 	.word	0x00000008
        /*00bc*/ 	.short	0x0100
        /*00be*/ 	.byte	0x08
	.zero		1


	//   ....[3]....
        /*00c0*/ 	.word	0x00000260
        /*00c4*/ 	.word	0x000000ff
        /*00c8*/ 	.word	0x00000040
        /*00cc*/ 	.short	0x0100
        /*00ce*/ 	.byte	0x08
	.zero		1


	//   ....[4]....
        /*00d0*/ 	.word	0x00000270
        /*00d4*/ 	.word	0x000000ff
        /*00d8*/ 	.word	0x00000010
        /*00dc*/ 	.short	0x0100
        /*00de*/ 	.byte	0x08
	.zero		1


	//   ....[5]....
        /*00e0*/ 	.word	0x00000280
        /*00e4*/ 	.word	0x000000ff
        /*00e8*/ 	.word	0x00000048
        /*00ec*/ 	.short	0x0100
        /*00ee*/ 	.byte	0x08
	.zero		1


	//   ....[6]....
        /*00f0*/ 	.word	0x00000290
        /*00f4*/ 	.word	0x000000ff
        /*00f8*/ 	.word	0x00000018
        /*00fc*/ 	.short	0x0100
        /*00fe*/ 	.byte	0x08
	.zero		1


	//   ....[7]....
        /*0100*/ 	.word	0x000002a0
        /*0104*/ 	.word	0x000000ff
        /*0108*/ 	.word	0x00000050
        /*010c*/ 	.short	0x0100
        /*010e*/ 	.byte	0x08
	.zero		1


	//   ....[8]....
        /*0110*/ 	.word	0x000002b0
        /*0114*/ 	.word	0x000000ff
        /*0118*/ 	.word	0x00000020
        /*011c*/ 	.short	0x0100
        /*011e*/ 	.byte	0x08
	.zero		1


	//   ....[9]....
        /*0120*/ 	.word	0x000002c0
        /*0124*/ 	.word	0x000000ff
        /*0128*/ 	.word	0x00000058
        /*012c*/ 	.short	0x0100
        /*012e*/ 	.byte	0x08
	.zero		1


	//   ....[10]....
        /*0130*/ 	.word	0x000002d0
        /*0134*/ 	.word	0x000000ff
        /*0138*/ 	.word	0x00000028
        /*013c*/ 	.short	0x0100
        /*013e*/ 	.byte	0x08
	.zero		1


	//   ....[11]....
        /*0140*/ 	.word	0x000002e0
        /*0144*/ 	.word	0x000000ff
        /*0148*/ 	.word	0x00000060
        /*014c*/ 	.short	0x0100
        /*014e*/ 	.byte	0x08
	.zero		1


	//   ....[12]....
        /*0150*/ 	.word	0x000002f0
        /*0154*/ 	.word	0x000000ff
        /*0158*/ 	.word	0x00000030
        /*015c*/ 	.short	0x0100
        /*015e*/ 	.byte	0x08
	.zero		1


	//   ....[13]....
        /*0160*/ 	.word	0x00000300
        /*0164*/ 	.word	0x000000ff
        /*0168*/ 	.word	0x00000068
        /*016c*/ 	.short	0x0100
        /*016e*/ 	.byte	0x08
	.zero		1


	//   ....[14]....
        /*0170*/ 	.word	0x000005a0
        /*0174*/ 	.word	0x000000ff
        /*0178*/ 	.word	0x00000080
        /*017c*/ 	.short	0x0100
        /*017e*/ 	.byte	0x08
	.zero		1


	//   ....[15]....
        /*0180*/ 	.word	0x00000620
        /*0184*/ 	.word	0x000000ff
        /*0188*/ 	.word	0x00000088
        /*018c*/ 	.short	0x0100
        /*018e*/ 	.byte	0x08
	.zero		1


	//   ....[16]....
        /*0190*/ 	.word	0x00001730
        /*0194*/ 	.word	0x00000005
        /*0198*/ 	.word	0x00000000
        /*019c*/ 	.short	0x010a
        /*019e*/ 	.byte	0x3f
	.zero		1


	//   ....[17]....
        /*01a0*/ 	.word	0x00001770
        /*01a4*/ 	.word	0x00000005
        /*01a8*/ 	.word	0x00000000
        /*01ac*/ 	.short	0x010a
        /*01ae*/ 	.byte	0x3f
	.zero		1


	//   ....[18]....
        /*01b0*/ 	.word	0x00001880
        /*01b4*/ 	.word	0x00000004
        /*01b8*/ 	.word	0x00000000
        /*01bc*/ 	.short	0x010a
        /*01be*/ 	.byte	0x3f
	.zero		1


	//   ....[19]....
        /*01c0*/ 	.word	0x000021e0
        /*01c4*/ 	.word	0x00000004
        /*01c8*/ 	.word	0x00000000
        /*01cc*/ 	.short	0x010a
        /*01ce*/ 	.byte	0x3f
	.zero		1


	//   ....[20]....
        /*01d0*/ 	.word	0x000025b0
        /*01d4*/ 	.word	0x00000014
        /*01d8*/ 	.word	0x00000000
        /*01dc*/ 	.short	0x010a
        /*01de*/ 	.byte	0x3f
	.zero		1


	//   ....[21]....
        /*01e0*/ 	.word	0x00002a50
        /*01e4*/ 	.word	0x00000006
        /*01e8*/ 	.word	0x00000000
        /*01ec*/ 	.short	0x0101
        /*01ee*/ 	.byte	0x3f
	.zero		1


	//   ....[22]....
        /*01f0*/ 	.word	0x00002d30
        /*01f4*/ 	.word	0x00000014
        /*01f8*/ 	.word	0x00000000
        /*01fc*/ 	.short	0x010a
        /*01fe*/ 	.byte	0x3f
	.zero		1


	//   ....[23]....
        /*0200*/ 	.word	0x00003500
        /*0204*/ 	.word	0x00000004
        /*0208*/ 	.word	0x00000000
        /*020c*/ 	.short	0x0101
        /*020e*/ 	.byte	0x3f
	.zero		1


	//   ....[24]....
        /*0210*/ 	.word	0x000038a0
        /*0214*/ 	.word	0x00000003
        /*0218*/ 	.word	0x00000000
        /*021c*/ 	.short	0x0101
        /*021e*/ 	.byte	0x3f
	.zero		1


	//   ....[25]....
        /*0220*/ 	.word	0x000092e0
        /*0224*/ 	.word	0x00000008
        /*0228*/ 	.word	0x00000038
        /*022c*/ 	.short	0x010a
        /*022e*/ 	.byte	0x3f
	.zero		1


	//   ....[26]....
        /*0230*/ 	.word	0x000096c0
        /*0234*/ 	.word	0x00000006
        /*0238*/ 	.word	0x00000088
        /*023c*/ 	.short	0x0101
        /*023e*/ 	.byte	0x3f
	.zero		1


	//   ....[27]....
        /*0240*/ 	.word	0x00009dc0
        /*0244*/ 	.word	0x00000005
        /*0248*/ 	.word	0x00000000
        /*024c*/ 	.short	0x010a
        /*024e*/ 	.byte	0x3f
	.zero		1


	//   ....[28]....
        /*0250*/ 	.word	0x00009e40
        /*0254*/ 	.word	0x00000007
        /*0258*/ 	.word	0x00000000
        /*025c*/ 	.short	0x010a
        /*025e*/ 	.byte	0x3f
	.zero		1


	//   ....[29]....
        /*0260*/ 	.word	0x00009ed0
        /*0264*/ 	.word	0x00000006
        /*0268*/ 	.word	0x00000000
        /*026c*/ 	.short	0x010a
        /*026e*/ 	.byte	0x3f
	.zero		1


	//   ....[30]....
        /*0270*/ 	.word	0x00009f60
        /*0274*/ 	.word	0x00000009
        /*0278*/ 	.word	0x00000000
        /*027c*/ 	.short	0x010a
        /*027e*/ 	.byte	0x3f
	.zero		1


	//   ....[31]....
        /*0280*/ 	.word	0x00009ff0
        /*0284*/ 	.word	0x00000008
        /*0288*/ 	.word	0x00000000
        /*028c*/ 	.short	0x010a
        /*028e*/ 	.byte	0x3f
	.zero		1


	//   ....[32]....
        /*0290*/ 	.word	0x0000a080
        /*0294*/ 	.word	0x0000000b
        /*0298*/ 	.word	0x00000000
        /*029c*/ 	.short	0x010a
        /*029e*/ 	.byte	0x3f
	.zero		1


	//   ....[33]....
        /*02a0*/ 	.word	0x0000a110
        /*02a4*/ 	.word	0x00000003
        /*02a8*/ 	.word	0x00000000
        /*02ac*/ 	.short	0x010a
        /*02ae*/ 	.byte	0x3f
	.zero		1


	//   ....[34]....
        /*02b0*/ 	.word	0x0000a1f0
        /*02b4*/ 	.word	0x00000005
        /*02b8*/ 	.word	0x00000000
        /*02bc*/ 	.short	0x010a
        /*02be*/ 	.byte	0x3f
	.zero		1


	//   ....[35]....
        /*02c0*/ 	.word	0x0000a240
        /*02c4*/ 	.word	0x00000004
        /*02c8*/ 	.word	0x00000000
        /*02cc*/ 	.short	0x010a
        /*02ce*/ 	.byte	0x3f
	.zero		1


	//   ....[36]....
        /*02d0*/ 	.word	0x0000a290
        /*02d4*/ 	.word	0x00000014
        /*02d8*/ 	.word	0x00000000
        /*02dc*/ 	.short	0x010a
        /*02de*/ 	.byte	0x3f
	.zero		1


	//   ....[37]....
        /*02e0*/ 	.word	0x0000a360
        /*02e4*/ 	.word	0x00000008
        /*02e8*/ 	.word	0x00000038
        /*02ec*/ 	.short	0x010a
        /*02ee*/ 	.byte	0x3f
	.zero		1


	//   ....[38]....
        /*02f0*/ 	.word	0x0000a430
        /*02f4*/ 	.word	0x00000005
        /*02f8*/ 	.word	0x00000000
        /*02fc*/ 	.short	0x010a
        /*02fe*/ 	.byte	0x3f
	.zero		1


	//   ....[39]....
        /*0300*/ 	.word	0x0000a480
        /*0304*/ 	.word	0x00000007
        /*0308*/ 	.word	0x00000000
        /*030c*/ 	.short	0x010a
        /*030e*/ 	.byte	0x3f
	.zero		1


	//   ....[40]....
        /*0310*/ 	.word	0x0000a4d0
        /*0314*/ 	.word	0x00000006
        /*0318*/ 	.word	0x00000000
        /*031c*/ 	.short	0x010a
        /*031e*/ 	.byte	0x3f
	.zero		1


	//   ....[41]....
        /*0320*/ 	.word	0x0000a520
        /*0324*/ 	.word	0x00000009
        /*0328*/ 	.word	0x00000000
        /*032c*/ 	.short	0x010a
        /*032e*/ 	.byte	0x3f
	.zero		1


	//   ....[42]....
        /*0330*/ 	.word	0x0000a570
        /*0334*/ 	.word	0x00000008
        /*0338*/ 	.word	0x00000000
        /*033c*/ 	.short	0x010a
        /*033e*/ 	.byte	0x3f
	.zero		1


	//   ....[43]....
        /*0340*/ 	.word	0x0000a5c0
        /*0344*/ 	.word	0x0000000b
        /*0348*/ 	.word	0x00000000
        /*034c*/ 	.short	0x010a
        /*034e*/ 	.byte	0x3f
	.zero		1


	//----- nvinfo : EIATTR_NUM_MBARRIERS
	.align		4
.L_36:
        /*0350*/ 	.byte	0x03, 0x38
        /*0352*/ 	.short	0x0010


	//----- nvinfo : EIATTR_EXIT_INSTR_OFFSETS
	.align		4
        /*0354*/ 	.byte	0x04, 0x1c
        /*0356*/ 	.short	(.L_38 - .L_37)


	//   ....[0]....
.L_37:
        /*0358*/ 	.word	0x000006c0


	//   ....[1]....
        /*035c*/ 	.word	0x00000f80


	//   ....[2]....
        /*0360*/ 	.word	0x00008740


	//   ....[3]....
        /*0364*/ 	.word	0x00008d60


	//   ....[4]....
        /*0368*/ 	.word	0x0000a160


	//----- nvinfo : EIATTR_MAX_THREADS
	.align		4
.L_38:
        /*036c*/ 	.byte	0x04, 0x05
        /*036e*/ 	.short	(.L_40 - .L_39)
.L_39:
        /*0370*/ 	.word	0x00000180
        /*0374*/ 	.word	0x00000001
        /*0378*/ 	.word	0x00000001


	//----- nvinfo : EIATTR_CRS_STACK_SIZE
	.align		4
.L_40:
        /*037c*/ 	.byte	0x04, 0x1e
        /*037e*/ 	.short	(.L_42 - .L_41)
.L_41:
        /*0380*/ 	.word	0x00000000


	//----- nvinfo : EIATTR_CBANK_PARAM_SIZE
	.align		4
.L_42:
        /*0384*/ 	.byte	0x03, 0x19
        /*0386*/ 	.short	0x0470


	//----- nvinfo : EIATTR_PARAM_CBANK
	.align		4
        /*0388*/ 	.byte	0x04, 0x0a
        /*038a*/ 	.short	(.L_44 - .L_43)
	.align		4
.L_43:
        /*038c*/ 	.word	index@(.nv.constant0._ZN7cutlass13device_kernelINS_4gemm6kernel13GemmUniversalIN4cute5tupleIJiiiiEEENS1_10collective13CollectiveMmaINS1_39MainloopSm90TmaGmmaRmemAWarpSpecializedILi7ENS5_IJNS4_1CILi1EEESB_SB_EEENS1_35KernelTmaWarpSpecializedCooperativeEEENS5_IJNSA_ILi128EEESF_SF_EEENS_12float_e5m2_tENS5_IJSB_llEEENS_12float_e4m3_tENS5_IJlSB_lEEENS4_8TiledMMAINS4_8MMA_AtomIJNS4_4SM904GMMA31MMA_64x128x32_F32E5M2E4M3_RS_TNILNSO_7ScaleInE1ELSQ_1EEEEEENS4_6LayoutINS5_IJNSA_ILi2EEESB_SB_EEENS5_IJSB_NSA_ILi0EEESW_EEEEENS5_IJNS4_10UnderscoreESZ_SZ_EEEEENS4_13SM90_TMA_LOADENS4_14ComposedLayoutINS4_7SwizzleILi3ELi4ELi3EEENS4_18smem_ptr_flag_bitsILi8EEENST_INS5_IJSF_NSA_ILi8EEEEEENS5_IJSB_SF_EEEEEEENS4_9Copy_AtomIJNS4_39AutoVectorizingCopyWithAssumedAlignmentILi128EEESH_EEENS4_8identityES12_NS13_IS15_S17_NST_INS5_IJS18_SF_EEENS5_IJSF_SB_EEEEEEEvS1H_EENS_8epilogue10collective6detail29Sm90TmaWarpSpecializedAdapterINS1O_15DefaultEpilogueISH_SK_SK_NS1N_6thread17LinearCombinationISH_Li1EffLNS1S_9ScaleType4KindE0ELNS_15FloatRoundStyleE2ESH_EENS1_15EpilogueDefaultEEEEEvvEEEEvNT_6ParamsE)
        /*0390*/ 	.short	0x0210
        /*0392*/ 	.short	0x0470


	//----- nvinfo : EIATTR_SW_WAR
	.align		4
.L_44:
        /*0394*/ 	.byte	0x04, 0x36
        /*0396*/ 	.short	(.L_46 - .L_45)
.L_45:
        /*0398*/ 	.word	0x00000008
.L_46:


//--------------------- .nv.callgraph             --------------------------
	.section	.nv.callgraph,"",@"SHT_CUDA_CALLGRAPH"
	.align	4
	.sectionentsize	8
	.align		4
        /*0000*/ 	.word	0x00000000
	.align		4
        /*0004*/ 	.word	0xffffffff
	.align		4
        /*0008*/ 	.word	index@(_ZN7cutlass13device_kernelINS_4gemm6kernel13GemmUniversalIN4cute5tupleIJiiiiEEENS1_10collective13CollectiveMmaINS1_39MainloopSm90TmaGmmaRmemAWarpSpecializedILi7ENS5_IJNS4_1CILi1EEESB_SB_EEENS1_35KernelTmaWarpSpecializedCooperativeEEENS5_IJNSA_ILi128EEESF_SF_EEENS_12float_e5m2_tENS5_IJSB_llEEENS_12float_e4m3_tENS5_IJlSB_lEEENS4_8TiledMMAINS4_8MMA_AtomIJNS4_4SM904GMMA31MMA_64x128x32_F32E5M2E4M3_RS_TNILNSO_7ScaleInE1ELSQ_1EEEEEENS4_6LayoutINS5_IJNSA_ILi2EEESB_SB_EEENS5_IJSB_NSA_ILi0EEESW_EEEEENS5_IJNS4_10UnderscoreESZ_SZ_EEEEENS4_13SM90_TMA_LOADENS4_14ComposedLayoutINS4_7SwizzleILi3ELi4ELi3EEENS4_18smem_ptr_flag_bitsILi8EEENST_INS5_IJSF_NSA_ILi8EEEEEENS5_IJSB_SF_EEEEEEENS4_9Copy_AtomIJNS4_39AutoVectorizingCopyWithAssumedAlignmentILi128EEESH_EEENS4_8identityES12_NS13_IS15_S17_NST_INS5_IJS18_SF_EEENS5_IJSF_SB_EEEEEEEvS1H_EENS_8epilogue10collective6detail29Sm90TmaWarpSpecializedAdapterINS1O_15DefaultEpilogueISH_SK_SK_NS1N_6thread17LinearCombinationISH_Li1EffLNS1S_9ScaleType4KindE0ELNS_15FloatRoundStyleE2ESH_EENS1_15EpilogueDefaultEEEEEvvEEEEvNT_6ParamsE)
	.align		4
        /*000c*/ 	.word	index@(__assertfail)
	.align		4
        /*0010*/ 	.word	0x00000000
	.align		4
        /*0014*/ 	.word	0xfffffffe
	.align		4
        /*0018*/ 	.word	0x00000000
	.align		4
        /*001c*/ 	.word	0xfffffffd
	.align		4
        /*0020*/ 	.word	0x00000000
	.align		4
        /*0024*/ 	.word	0xfffffffc


//--------------------- .nv.constant4             --------------------------
	.section	.nv.constant4,"a",@progbits
	.align	8
	.align		8
.nv.constant4:
        /*0000*/ 	.dword	__assertfail
	.align		8
        /*0008*/ 	.dword	__unnamed_1
	.align		8
        /*0010*/ 	.dword	__unnamed_2
	.align		8
        /*0018*/ 	.dword	_ZN40_INTERNAL_1751d27c_4_k_cu_fc4e5727_248134cuda3std3__45__cpo5beginE
	.align		8
        /*0020*/ 	.dword	_ZN40_INTERNAL_1751d27c_4_k_cu_fc4e5727_248134cuda3std3__45__cpo3endE
	.align		8
        /*0028*/ 	.dword	_ZN40_INTERNAL_1751d27c_4_k_cu_fc4e5727_248134cuda3std3__45__cpo6cbeginE
	.align		8
        /*0030*/ 	.dword	_ZN40_INTERNAL_1751d27c_4_k_cu_fc4e5727_248134cuda3std3__45__cpo4cendE
	.align		8
        /*0038*/ 	.dword	_ZN40_INTERNAL_1751d27c_4_k_cu_fc4e5727_248134cuda3std3__442_GLOBAL__N__1751d27c_4_k_cu_fc4e5727_248136ignoreE
	.align		8
        /*0040*/ 	.dword	_ZN40_INTERNAL_1751d27c_4_k_cu_fc4e5727_248134cuda3std3__419piecewise_constructE
	.align		8
        /*0048*/ 	.dword	_ZN40_INTERNAL_1751d27c_4_k_cu_fc4e5727_248134cuda3std3__48in_placeE
	.align		8
        /*0050*/ 	.dword	_ZN40_INTERNAL_1751d27c_4_k_cu_fc4e5727_248134cuda3std6ranges3__45__cpo4swapE
	.align		8
        /*0058*/ 	.dword	_ZN40_INTERNAL_1751d27c_4_k_cu_fc4e5727_248134cuda3std6ranges3__45__cpo9iter_moveE
	.align		8
        /*0060*/ 	.dword	_ZN40_INTERNAL_1751d27c_4_k_cu_fc4e5727_248134cute7productE
	.align		8
        /*0068*/ 	.dword	_ZN40_INTERNAL_1751d27c_4_k_cu_fc4e5727_248134cute1_E
	.align		8
        /*0070*/ 	.dword	$str$24
	.align		8
        /*0078*/ 	.dword	$str$25


//--------------------- .text._ZN7cutlass13device_kernelINS_4gemm6kernel13GemmUniversalIN4cute5tupleIJiiiiEEENS1_10collective13CollectiveMmaINS1_39MainloopSm90TmaGmmaRmemAWarpSpecializedILi7ENS5_IJNS4_1CILi1EEESB_SB_EEENS1_35KernelTmaWarpSpecializedCooperativeEEENS5_IJNSA_ILi128EEESF_SF_EEENS_12float_e5m2_tENS5_IJSB_llEEENS_12float_e4m3_tENS5_IJlSB_lEEENS4_8TiledMMAINS4_8MMA_AtomIJNS4_4SM904GMMA31MMA_64x128x32_F32E5M2E4M3_RS_TNILNSO_7ScaleInE1ELSQ_1EEEEEENS4_6LayoutINS5_IJNSA_ILi2EEESB_SB_EEENS5_IJSB_NSA_ILi0EEESW_EEEEENS5_IJNS4_10UnderscoreESZ_SZ_EEEEENS4_13SM90_TMA_LOADENS4_14ComposedLayoutINS4_7SwizzleILi3ELi4ELi3EEENS4_18smem_ptr_flag_bitsILi8EEENST_INS5_IJSF_NSA_ILi8EEEEEENS5_IJSB_SF_EEEEEEENS4_9Copy_AtomIJNS4_39AutoVectorizingCopyWithAssumedAlignmentILi128EEESH_EEENS4_8identityES12_NS13_IS15_S17_NST_INS5_IJS18_SF_EEENS5_IJSF_SB_EEEEEEEvS1H_EENS_8epilogue10collective6detail29Sm90TmaWarpSpecializedAdapterINS1O_15DefaultEpilogueISH_SK_SK_NS1N_6thread17LinearCombinationISH_Li1EffLNS1S_9ScaleType4KindE0ELNS_15FloatRoundStyleE2ESH_EENS1_15EpilogueDefaultEEEEEvvEEEEvNT_6ParamsE --------------------------
	.section	.text._ZN7cutlass13device_kernelINS_4gemm6kernel13GemmUniversalIN4cute5tupleIJiiiiEEENS1_10collective13CollectiveMmaINS1_39MainloopSm90TmaGmmaRmemAWarpSpecializedILi7ENS5_IJNS4_1CILi1EEESB_SB_EEENS1_35KernelTmaWarpSpecializedCooperativeEEENS5_IJNSA_ILi128EEESF_SF_EEENS_12float_e5m2_tENS5_IJSB_llEEENS_12float_e4m3_tENS5_IJlSB_lEEENS4_8TiledMMAINS4_8MMA_AtomIJNS4_4SM904GMMA31MMA_64x128x32_F32E5M2E4M3_RS_TNILNSO_7ScaleInE1ELSQ_1EEEEEENS4_6LayoutINS5_IJNSA_ILi2EEESB_SB_EEENS5_IJSB_NSA_ILi0EEESW_EEEEENS5_IJNS4_10UnderscoreESZ_SZ_EEEEENS4_13SM90_TMA_LOADENS4_14ComposedLayoutINS4_7SwizzleILi3ELi4ELi3EEENS4_18smem_ptr_flag_bitsILi8EEENST_INS5_IJSF_NSA_ILi8EEEEEENS5_IJSB_SF_EEEEEEENS4_9Copy_AtomIJNS4_39AutoVectorizingCopyWithAssumedAlignmentILi128EEESH_EEENS4_8identityES12_NS13_IS15_S17_NST_INS5_IJS18_SF_EEENS5_IJSF_SB_EEEEEEEvS1H_EENS_8epilogue10collective6detail29Sm90TmaWarpSpecializedAdapterINS1O_15DefaultEpilogueISH_SK_SK_NS1N_6thread17LinearCombinationISH_Li1EffLNS1S_9ScaleType4KindE0ELNS_15FloatRoundStyleE2ESH_EENS1_15EpilogueDefaultEEEEEvvEEEEvNT_6ParamsE,"ax",@progbits
	.align	128
.text._ZN7cutlass13device_kernelINS_4gemm6kernel13GemmUniversalIN4cute5tupleIJiiiiEEENS1_10collective13CollectiveMmaINS1_39MainloopSm90TmaGmmaRmemAWarpSpecializedILi7ENS5_IJNS4_1CILi1EEESB_SB_EEENS1_35KernelTmaWarpSpecializedCooperativeEEENS5_IJNSA_ILi128EEESF_SF_EEENS_12float_e5m2_tENS5_IJSB_llEEENS_12float_e4m3_tENS5_IJlSB_lEEENS4_8TiledMMAINS4_8MMA_AtomIJNS4_4SM904GMMA31MMA_64x128x32_F32E5M2E4M3_RS_TNILNSO_7ScaleInE1ELSQ_1EEEEEENS4_6LayoutINS5_IJNSA_ILi2EEESB_SB_EEENS5_IJSB_NSA_ILi0EEESW_EEEEENS5_IJNS4_10UnderscoreESZ_SZ_EEEEENS4_13SM90_TMA_LOADENS4_14ComposedLayoutINS4_7SwizzleILi3ELi4ELi3EEENS4_18smem_ptr_flag_bitsILi8EEENST_INS5_IJSF_NSA_ILi8EEEEEENS5_IJSB_SF_EEEEEEENS4_9Copy_AtomIJNS4_39AutoVectorizingCopyWithAssumedAlignmentILi128EEESH_EEENS4_8identityES12_NS13_IS15_S17_NST_INS5_IJS18_SF_EEENS5_IJSF_SB_EEEEEEEvS1H_EENS_8epilogue10collective6detail29Sm90TmaWarpSpecializedAdapterINS1O_15DefaultEpilogueISH_SK_SK_NS1N_6thread17LinearCombinationISH_Li1EffLNS1S_9ScaleType4KindE0ELNS_15FloatRoundStyleE2ESH_EENS1_15EpilogueDefaultEEEEEvvEEEEvNT_6ParamsE:
        .type           _ZN7cutlass13device_kernelINS_4gemm6kernel13GemmUniversalIN4cute5tupleIJiiiiEEENS1_10collective13CollectiveMmaINS1_39MainloopSm90TmaGmmaRmemAWarpSpecializedILi7ENS5_IJNS4_1CILi1EEESB_SB_EEENS1_35KernelTmaWarpSpecializedCooperativeEEENS5_IJNSA_ILi128EEESF_SF_EEENS_12float_e5m2_tENS5_IJSB_llEEENS_12float_e4m3_tENS5_IJlSB_lEEENS4_8TiledMMAINS4_8MMA_AtomIJNS4_4SM904GMMA31MMA_64x128x32_F32E5M2E4M3_RS_TNILNSO_7ScaleInE1ELSQ_1EEEEEENS4_6LayoutINS5_IJNSA_ILi2EEESB_SB_EEENS5_IJSB_NSA_ILi0EEESW_EEEEENS5_IJNS4_10UnderscoreESZ_SZ_EEEEENS4_13SM90_TMA_LOADENS4_14ComposedLayoutINS4_7SwizzleILi3ELi4ELi3EEENS4_18smem_ptr_flag_bitsILi8EEENST_INS5_IJSF_NSA_ILi8EEEEEENS5_IJSB_SF_EEEEEEENS4_9Copy_AtomIJNS4_39AutoVectorizingCopyWithAssumedAlignmentILi128EEESH_EEENS4_8identityES12_NS13_IS15_S17_NST_INS5_IJS18_SF_EEENS5_IJSF_SB_EEEEEEEvS1H_EENS_8epilogue10collective6detail29Sm90TmaWarpSpecializedAdapterINS1O_15DefaultEpilogueISH_SK_SK_NS1N_6thread17LinearCombinationISH_Li1EffLNS1S_9ScaleType4KindE0ELNS_15FloatRoundStyleE2ESH_EENS1_15EpilogueDefaultEEEEEvvEEEEvNT_6ParamsE,@function
        .size           _ZN7cutlass13device_kernelINS_4gemm6kernel13GemmUniversalIN4cute5tupleIJiiiiEEENS1_10collective13CollectiveMmaINS1_39MainloopSm90TmaGmmaRmemAWarpSpecializedILi7ENS5_IJNS4_1CILi1EEESB_SB_EEENS1_35KernelTmaWarpSpecializedCooperativeEEENS5_IJNSA_ILi128EEESF_SF_EEENS_12float_e5m2_tENS5_IJSB_llEEENS_12float_e4m3_tENS5_IJlSB_lEEENS4_8TiledMMAINS4_8MMA_AtomIJNS4_4SM904GMMA31MMA_64x128x32_F32E5M2E4M3_RS_TNILNSO_7ScaleInE1ELSQ_1EEEEEENS4_6LayoutINS5_IJNSA_ILi2EEESB_SB_EEENS5_IJSB_NSA_ILi0EEESW_EEEEENS5_IJNS4_10UnderscoreESZ_SZ_EEEEENS4_13SM90_TMA_LOADENS4_14ComposedLayoutINS4_7SwizzleILi3ELi4ELi3EEENS4_18smem_ptr_flag_bitsILi8EEENST_INS5_IJSF_NSA_ILi8EEEEEENS5_IJSB_SF_EEEEEEENS4_9Copy_AtomIJNS4_39AutoVectorizingCopyWithAssumedAlignmentILi128EEESH_EEENS4_8identityES12_NS13_IS15_S17_NST_INS5_IJS18_SF_EEENS5_IJSF_SB_EEEEEEEvS1H_EENS_8epilogue10collective6detail29Sm90TmaWarpSpecializedAdapterINS1O_15DefaultEpilogueISH_SK_SK_NS1N_6thread17LinearCombinationISH_Li1EffLNS1S_9ScaleType4KindE0ELNS_15FloatRoundStyleE2ESH_EENS1_15EpilogueDefaultEEEEEvvEEEEvNT_6ParamsE,(.L_x_219 - _ZN7cutlass13device_kernelINS_4gemm6kernel13GemmUniversalIN4cute5tupleIJiiiiEEENS1_10collective13CollectiveMmaINS1_39MainloopSm90TmaGmmaRmemAWarpSpecializedILi7ENS5_IJNS4_1CILi1EEESB_SB_EEENS1_35KernelTmaWarpSpecializedCooperativeEEENS5_IJNSA_ILi128EEESF_SF_EEENS_12float_e5m2_tENS5_IJSB_llEEENS_12float_e4m3_tENS5_IJlSB_lEEENS4_8TiledMMAINS4_8MMA_AtomIJNS4_4SM904GMMA31MMA_64x128x32_F32E5M2E4M3_RS_TNILNSO_7ScaleInE1ELSQ_1EEEEEENS4_6LayoutINS5_IJNSA_ILi2EEESB_SB_EEENS5_IJSB_NSA_ILi0EEESW_EEEEENS5_IJNS4_10UnderscoreESZ_SZ_EEEEENS4_13SM90_TMA_LOADENS4_14ComposedLayoutINS4_7SwizzleILi3ELi4ELi3EEENS4_18smem_ptr_flag_bitsILi8EEENST_INS5_IJSF_NSA_ILi8EEEEEENS5_IJSB_SF_EEEEEEENS4_9Copy_AtomIJNS4_39AutoVectorizingCopyWithAssumedAlignmentILi128EEESH_EEENS4_8identityES12_NS13_IS15_S17_NST_INS5_IJS18_SF_EEENS5_IJSF_SB_EEEEEEEvS1H_EENS_8epilogue10collective6detail29Sm90TmaWarpSpecializedAdapterINS1O_15DefaultEpilogueISH_SK_SK_NS1N_6thread17LinearCombinationISH_Li1EffLNS1S_9ScaleType4KindE0ELNS_15FloatRoundStyleE2ESH_EENS1_15EpilogueDefaultEEEEEvvEEEEvNT_6ParamsE)
        .other          _ZN7cutlass13device_kernelINS_4gemm6kernel13GemmUniversalIN4cute5tupleIJiiiiEEENS1_10collective13CollectiveMmaINS1_39MainloopSm90TmaGmmaRmemAWarpSpecializedILi7ENS5_IJNS4_1CILi1EEESB_SB_EEENS1_35KernelTmaWarpSpecializedCooperativeEEENS5_IJNSA_ILi128EEESF_SF_EEENS_12float_e5m2_tENS5_IJSB_llEEENS_12float_e4m3_tENS5_IJlSB_lEEENS4_8TiledMMAINS4_8MMA_AtomIJNS4_4SM904GMMA31MMA_64x128x32_F32E5M2E4M3_RS_TNILNSO_7ScaleInE1ELSQ_1EEEEEENS4_6LayoutINS5_IJNSA_ILi2EEESB_SB_EEENS5_IJSB_NSA_ILi0EEESW_EEEEENS5_IJNS4_10UnderscoreESZ_SZ_EEEEENS4_13SM90_TMA_LOADENS4_14ComposedLayoutINS4_7SwizzleILi3ELi4ELi3EEENS4_18smem_ptr_flag_bitsILi8EEENST_INS5_IJSF_NSA_ILi8EEEEEENS5_IJSB_SF_EEEEEEENS4_9Copy_AtomIJNS4_39AutoVectorizingCopyWithAssumedAlignmentILi128EEESH_EEENS4_8identityES12_NS13_IS15_S17_NST_INS5_IJS18_SF_EEENS5_IJSF_SB_EEEEEEEvS1H_EENS_8epilogue10collective6detail29Sm90TmaWarpSpecializedAdapterINS1O_15DefaultEpilogueISH_SK_SK_NS1N_6thread17LinearCombinationISH_Li1EffLNS1S_9ScaleType4KindE0ELNS_15FloatRoundStyleE2ESH_EENS1_15EpilogueDefaultEEEEEvvEEEEvNT_6ParamsE,@"STO_CUDA_ENTRY STV_DEFAULT"
_ZN7cutlass13device_kernelINS_4gemm6kernel13GemmUniversalIN4cute5tupleIJiiiiEEENS1_10collective13CollectiveMmaINS1_39MainloopSm90TmaGmmaRmemAWarpSpecializedILi7ENS5_IJNS4_1CILi1EEESB_SB_EEENS1_35KernelTmaWarpSpecializedCooperativeEEENS5_IJNSA_ILi128EEESF_SF_EEENS_12float_e5m2_tENS5_IJSB_llEEENS_12float_e4m3_tENS5_IJlSB_lEEENS4_8TiledMMAINS4_8MMA_AtomIJNS4_4SM904GMMA31MMA_64x128x32_F32E5M2E4M3_RS_TNILNSO_7ScaleInE1ELSQ_1EEEEEENS4_6LayoutINS5_IJNSA_ILi2EEESB_SB_EEENS5_IJSB_NSA_ILi0EEESW_EEEEENS5_IJNS4_10UnderscoreESZ_SZ_EEEEENS4_13SM90_TMA_LOADENS4_14ComposedLayoutINS4_7SwizzleILi3ELi4ELi3EEENS4_18smem_ptr_flag_bitsILi8EEENST_INS5_IJSF_NSA_ILi8EEEEEENS5_IJSB_SF_EEEEEEENS4_9Copy_AtomIJNS4_39AutoVectorizingCopyWithAssumedAlignmentILi128EEESH_EEENS4_8identityES12_NS13_IS15_S17_NST_INS5_IJS18_SF_EEENS5_IJSF_SB_EEEEEEEvS1H_EENS_8epilogue10collective6detail29Sm90TmaWarpSpecializedAdapterINS1O_15DefaultEpilogueISH_SK_SK_NS1N_6thread17LinearCombinationISH_Li1EffLNS1S_9ScaleType4KindE0ELNS_15FloatRoundStyleE2ESH_EENS1_15EpilogueDefaultEEEEEvvEEEEvNT_6ParamsE:
[----:B------:R-:W0:Y:S01]  /*0000*/  LDC R1, c[0x0][0x28] ;  /* 0x00000a00ff017b82 */ /* 0x000e220000000800 */
[----:B------:R-:W1:Y:S01]  /*0010*/  S2R R0, SR_TID.X ;  /* 0x0000000000007919 */ /* 0x000e620000002100 */
[----:B------:R-:W-:Y:S01]  /*0020*/  ELECT P0, URZ, PT ;  /* 0x00000000003f782f */ /* 0x000fe20003800000 */
[----:B------:R-:W-:Y:S01]  /*0030*/  BSSY B0, `(.L_x_0) ;  /* 0x000000f000007945 */ /* 0x000fe20003800000 */
[--C-:B-1----:R-:W-:Y:S02]  /*0040*/  SHF.R.U32.HI R3, RZ, 0x5, R0.reuse ;  /* 0x00000005ff037819 */ /* 0x102fe40000011600 */
[----:B------:R-:W-:-:S03]  /*0050*/  SHF.R.U32.HI R7, RZ, 0x7, R0 ;  /* 0x00000007ff077819 */ /* 0x000fc60000011600 */
[----:B------:R-:W1:Y:S04]  /*0060*/  SHFL.IDX PT, R5, R3, RZ, 0x1f ;  /* 0x00001fff03057589 */ /* 0x000e6800000e0000 */
[----:B------:R2:W3:Y:S01]  /*0070*/  SHFL.IDX PT, R11, R7, RZ, 0x1f ;  /* 0x00001fff070b7589 */ /* 0x0004e200000e0000 */
[----:B-1----:R-:W-:-:S13]  /*0080*/  ISETP.NE.OR P0, PT, R5, RZ, !P0 ;  /* 0x000000ff0500720c */ /* 0x002fda0004705670 */
[----:B0-23--:R-:W-:Y:S05]  /*0090*/  @P0 BRA `(.L_x_1) ;  /* 0x0000000000200947 */ /* 0x00dfea0003800000 */
[----:B------:R-:W-:Y:S02]  /*00a0*/  ULDC.64 UR4, c[0x0][0x198] ;  /* 0x0000660000047ab9 */ /* 0x000fe40000000a00 */
[----:B------:R-:W-:Y:S02]  /*00b0*/  UIADD3 UR6, UP0, UR4, 0xf0, URZ ;  /* 0x000000f004067890 */ /* 0x000fe4000ff1e03f */
[----:B------:R-:W-:Y:S02]  /*00c0*/  UIADD3 UR4, UP1, UR4, 0x1f0, URZ ;  /* 0x000001f004047890 */ /* 0x000fe4000ff3e03f */
[----:B------:R-:W-:Y:S02]  /*00d0*/  UIADD3.X UR7, URZ, UR5, URZ, UP0, !UPT ;  /* 0x000000053f077290 */ /* 0x000fe400087fe43f */
[----:B------:R-:W-:-:S07]  /*00e0*/  UIADD3.X UR5, URZ, UR5, URZ, UP1, !UPT ;  /* 0x000000053f057290 */ /* 0x000fce0008ffe43f */
[----:B------:R0:W-:Y:S02]  /*00f0*/  UTMACCTL.PF [UR6] ;  /* 0x00000000060079b9 */ /* 0x0001e40008040000 */
[----:B------:R0:W-:Y:S02]  /*0100*/  UTMACCTL.PF [UR4] ;  /* 0x00000000040079b9 */ /* 0x0001e40008040000 */
[----:B0-----:R-:W-:Y:S01]  /*0110*/  NOP ;  /* 0x0000000000007918 */ /* 0x001fe20000000000 */
.L_x_1:
[----:B------:R-:W-:Y:S05]  /*0120*/  BSYNC B0 ;  /* 0x0000000000007941 */ /* 0x000fea0003800000 */
.L_x_0:
[----:B------:R-:W0:Y:S02]  /*0130*/  SHFL.IDX PT, R2, R3, RZ, 0x1f ;  /* 0x00001fff03027589 */ /* 0x000e2400000e0000 */
[----:B0-----:R-:W-:-:S13]  /*0140*/  ISETP.NE.AND P0, PT, R2, RZ, PT ;  /* 0x000000ff0200720c */ /* 0x001fda0003f05270 */
[----:B------:R-:W-:Y:S05]  /*0150*/  @P0 BRA `(.L_x_2) ;  /* 0x0000000000700947 */ /* 0x000fea0003800000 */
[----:B------:R-:W0:Y:S01]  /*0160*/  S2UR UR8, SR_CgaCtaId ;  /* 0x00000000000879c3 */ /* 0x000e220000008800 */
[----:B------:R-:W-:Y:S01]  /*0170*/  UMOV UR4, 0x400 ;  /* 0x0000040000047882 */ /* 0x000fe20000000000 */
[----:B------:R-:W-:Y:S01]  /*0180*/  UMOV UR5, 0x1 ;  /* 0x0000000100057882 */ /* 0x000fe20000000000 */
[----:B------:R-:W-:Y:S01]  /*0190*/  UMOV UR6, 0x100 ;  /* 0x0000010000067882 */ /* 0x000fe20000000000 */
[----:B------:R-:W-:Y:S01]  /*01a0*/  ELECT P0, URZ, PT ;  /* 0x00000000003f782f */ /* 0x000fe20003800000 */
[----:B------:R-:W-:-:S04]  /*01b0*/  UIADD3 UR6, -UR6, 0x100000, URZ ;  /* 0x0010000006067890 */ /* 0x000fc8000fffe13f */
[----:B------:R-:W-:Y:S02]  /*01c0*/  USHF.L.U32 UR7, UR6, 0xb, URZ ;  /* 0x0000000b06077899 */ /* 0x000fe4000800063f */
[----:B------:R-:W-:Y:S02]  /*01d0*/  USHF.L.U32 UR6, UR6, 0x1, URZ ;  /* 0x0000000106067899 */ /* 0x000fe4000800063f */
[----:B0-----:R-:W-:Y:S02]  /*01e0*/  ULEA UR8, UR8, UR4, 0x18 ;  /* 0x0000000408087291 */ /* 0x001fe4000f8ec03f */
[----:B------:R-:W-:-:S04]  /*01f0*/  UIADD3 UR4, -UR5, 0x100000, URZ ;  /* 0x0010000005047890 */ /* 0x000fc8000fffe13f */
[----:B------:R-:W-:Y:S02]  /*0200*/  USHF.L.U32 UR5, UR4, 0xb, URZ ;  /* 0x0000000b04057899 */ /* 0x000fe4000800063f */
[----:B------:R-:W-:Y:S01]  /*0210*/  USHF.L.U32 UR4, UR4, 0x1, URZ ;  /* 0x0000000104047899 */ /* 0x000fe2000800063f */
[----:B------:R-:W0:Y:S11]  /*0220*/  FENCE.VIEW.ASYNC.S ;  /* 0x00000000000073c6 */ /* 0x000e360000000000 */
[----:B0-----:R0:W1:Y:S01]  /*0230*/  SYNCS.EXCH.64 URZ, [UR8], UR4 ;  /* 0x00000004083f75b2 */ /* 0x0010620008000100 */
[----:B------:R0:W2:Y:S01]  /*0240*/  SYNCS.EXCH.64 URZ, [UR8+0x38], UR6 ;  /* 0x00003806083f75b2 */ /* 0x0000a20008000100 */
[----:B------:R0:W3:Y:S01]  /*0250*/  SYNCS.EXCH.64 URZ, [UR8+0x8], UR4 ;  /* 0x00000804083f75b2 */ /* 0x0000e20008000100 */
[----:B------:R0:W4:Y:S01]  /*0260*/  SYNCS.EXCH.64 URZ, [UR8+0x40], UR6 ;  /* 0x00004006083f75b2 */ /* 0x0001220008000100 */
[----:B------:R0:W0:Y:S01]  /*0270*/  SYNCS.EXCH.64 URZ, [UR8+0x10], UR4 ;  /* 0x00001004083f75b2 */ /* 0x0000220008000100 */
        /* <DEDUP_REMOVED lines=9> */
[----:B------:R-:W-:Y:S01]  /*0310*/  NOP ;  /* 0x0000000000007918 */ /* 0x000fe20000000000 */
.L_x_2:
[----:B------:R-:W5:Y:S01]  /*0320*/  SHFL.IDX PT, R3, R3, RZ, 0x1f ;  /* 0x00001fff03037589 */ /* 0x000f6200000e0000 */
[----:B------:R-:W-:Y:S01]  /*0330*/  ELECT P0, URZ, PT ;  /* 0x00000000003f782f */ /* 0x000fe20003800000 */
[----:B------:R-:W1:Y:S01]  /*0340*/  LDC R2, c[0x0][0x65c] ;  /* 0x00019700ff027b82 */ /* 0x000e620000000800 */
[----:B------:R-:W-:Y:S01]  /*0350*/  SHF.R.S32.HI R8, RZ, 0x1f, R5 ;  /* 0x0000001fff087819 */ /* 0x000fe20000011405 */
[----:B------:R-:W2:Y:S01]  /*0360*/  S2R R6, SR_CTAID.Y ;  /* 0x0000000000067919 */ /* 0x000ea20000002600 */
[----:B0-----:R-:W-:Y:S01]  /*0370*/  UMOV UR4, 0x20 ;  /* 0x0000002000047882 */ /* 0x001fe20000000000 */
[----:B------:R-:W-:Y:S01]  /*0380*/  NOP ;  /* 0x0000000000007918 */ /* 0x000fe20000000000 */
[----:B------:R-:W-:Y:S01]  /*0390*/  ISETP.NE.AND P2, PT, R11, RZ, PT ;  /* 0x000000ff0b00720c */ /* 0x000fe20003f45270 */
[----:B------:R-:W0:Y:S01]  /*03a0*/  S2R R4, SR_CTAID.X ;  /* 0x0000000000047919 */ /* 0x000e220000002500 */
[----:B------:R-:W-:Y:S01]  /*03b0*/  NOP ;  /* 0x0000000000007918 */ /* 0x000fe20000000000 */
[----:B------:R-:W-:-:S02]  /*03c0*/  LOP3.LUT R31, R0, 0x7f, RZ, 0xc0, !PT ;  /* 0x0000007f001f7812 */ /* 0x000fc400078ec0ff */
[----:B-----5:R-:W-:Y:S02]  /*03d0*/  ISETP.NE.OR P0, PT, R3, RZ, !P0 ;  /* 0x000000ff0300720c */ /* 0x020fe40004705670 */
[----:B-1----:R-:W-:-:S04]  /*03e0*/  ISETP.NE.AND P3, PT, R2, 0x1, PT ;  /* 0x000000010200780c */ /* 0x002fc80003f65270 */
[----:B------:R-:W-:Y:S02]  /*03f0*/  P2R R3, PR, RZ, 0x8 ;  /* 0x00000008ff037803 */ /* 0x000fe40000000000 */
[----:B------:R-:W-:-:S04]  /*0400*/  LEA.HI R3, R8, R5, RZ, 0x2 ;  /* 0x0000000508037211 */ /* 0x000fc800078f10ff */
[----:B------:R-:W-:Y:S01]  /*0410*/  LOP3.LUT R10, R3, 0xfffffffc, RZ, 0xc0, !PT ;  /* 0xfffffffc030a7812 */ /* 0x000fe200078ec0ff */
[----:B------:R-:W-:Y:S01]  /*0420*/  VOTEU.ALL UP0, P0 ;  /* 0x00000000003f7886 */ /* 0x000fe20000000000 */
[----:B------:R-:W-:Y:S01]  /*0430*/  VOTEU.ALL UP1, P0 ;  /* 0x00000000003f7886 */ /* 0x000fe20000020000 */
[----:B------:R-:W0:Y:S01]  /*0440*/  @P3 LDC R17, c[0x0][0x10] ;  /* 0x00000400ff113b82 */ /* 0x000e220000000800 */
[----:B--2---:R-:W-:Y:S02]  /*0450*/  @P3 IMAD.MOV.U32 R8, RZ, RZ, R6 ;  /* 0x000000ffff083224 */ /* 0x004fe400078e0006 */
[----:B------:R-:W-:Y:S01]  /*0460*/  @!UP0 UMOV UR6, 0x400 ;  /* 0x0000040000068882 */ /* 0x000fe20000000000 */
[----:B------:R-:W-:-:S04]  /*0470*/  @!UP0 UIADD3 UR4, -UR4, 0x100000, URZ ;  /* 0x0010000004048890 */ /* 0x000fc8000fffe13f */
[----:B------:R-:W-:Y:S02]  /*0480*/  @!UP0 USHF.L.U32 UR5, UR4, 0xb, URZ ;  /* 0x0000000b04058899 */ /* 0x000fe4000800063f */
[----:B------:R-:W-:Y:S01]  /*0490*/  @!UP0 USHF.L.U32 UR4, UR4, 0x1, URZ ;  /* 0x0000000104048899 */ /* 0x000fe2000800063f */
[----:B------:R-:W-:Y:S02]  /*04a0*/  IMAD.IADD R3, R5, 0x1, -R10 ;  /* 0x0000000105037824 */ /* 0x000fe400078e0a0a */
[----:B------:R-:W-:Y:S01]  /*04b0*/  @P3 IMAD.MOV.U32 R9, RZ, RZ, RZ ;  /* 0x000000ffff093224 */ /* 0x000fe200078e00ff */
[----:B------:R-:W1:Y:S01]  /*04c0*/  @!UP0 S2UR UR7, SR_CgaCtaId ;  /* 0x00000000000789c3 */ /* 0x000e620000008800 */
[----:B------:R-:W-:Y:S01]  /*04d0*/  IMAD.MOV.U32 R5, RZ, RZ, RZ ;  /* 0x000000ffff057224 */ /* 0x000fe200078e00ff */
[----:B------:R-:W-:-:S06]  /*04e0*/  ISETP.NE.AND P1, PT, R3, 0x3, PT ;  /* 0x000000030300780c */ /* 0x000fcc0003f25270 */
[----:B------:R-:W2:Y:S01]  /*04f0*/  @!P3 LDC R13, c[0x0][0xc] ;  /* 0x00000300ff0dbb82 */ /* 0x000ea20000000800 */
[----:B0-----:R-:W-:Y:S01]  /*0500*/  @P3 IMAD.WIDE.U32 R16, R4, R17, R8 ;  /* 0x0000001104103225 */ /* 0x001fe200078e0008 */
[----:B-1----:R-:W-:Y:S01]  /*0510*/  @!UP0 ULEA UR8, UR7, UR6, 0x18 ;  /* 0x0000000607088291 */ /* 0x002fe2000f8ec03f */
[----:B------:R-:W-:Y:S02]  /*0520*/  VOTEU.ALL UP0, P0 ;  /* 0x00000000003f7886 */ /* 0x000fe40000000000 */
[----:B------:R-:W-:Y:S01]  /*0530*/  ULDC UR6, c[0x0][0xc] ;  /* 0x0000030000067ab9 */ /* 0x000fe20000000800 */
[----:B------:R-:W-:Y:S01]  /*0540*/  ISETP.EQ.OR P0, PT, R3, RZ, !P1 ;  /* 0x000000ff0300720c */ /* 0x000fe20004f02670 */
[----:B------:R-:W-:-:S03]  /*0550*/  ULDC UR7, c[0x0][0x10] ;  /* 0x0000040000077ab9 */ /* 0x000fc60000000800 */
[C---:B------:R-:W-:Y:S01]  /*0560*/  ISETP.EQ.AND P0, PT, R11.reuse, RZ, P0 ;  /* 0x000000ff0b00720c */ /* 0x040fe20000702270 */
[----:B------:R-:W-:Y:S02]  /*0570*/  VIADD R11, R11, 0xffffffff ;  /* 0xffffffff0b0b7836 */ /* 0x000fe40000000000 */
[----:B--2---:R-:W-:Y:S01]  /*0580*/  @!P3 IMAD.WIDE.U32 R8, R13, R6, R4 ;  /* 0x000000060d08b225 */ /* 0x004fe200078e0004 */
[----:B------:R-:W0:Y:S02]  /*0590*/  FENCE.VIEW.ASYNC.S ;  /* 0x00000000000073c6 */ /* 0x000e240000000000 */
[----:B0-----:R-:W3:Y:S01]  /*05a0*/  @!UP0 SYNCS.EXCH.64 URZ, [UR8+0x80], UR4 ;  /* 0x00008004083f85b2 */ /* 0x001ee20008000100 */
[----:B------:R-:W-:Y:S01]  /*05b0*/  SEL R18, RZ, 0x1, !P0 ;  /* 0x00000001ff127807 */ /* 0x000fe20004000000 */
[----:B------:R-:W-:Y:S01]  /*05c0*/  @P3 IMAD.MOV.U32 R13, RZ, RZ, RZ ;  /* 0x000000ffff0d3224 */ /* 0x000fe200078e00ff */
[----:B------:R-:W-:Y:S01]  /*05d0*/  ISETP.GE.U32.AND P1, PT, R11, 0x2, PT ;  /* 0x000000020b00780c */ /* 0x000fe20003f26070 */
[----:B------:R-:W-:-:S02]  /*05e0*/  @!P3 IMAD.MOV.U32 R16, RZ, RZ, R8 ;  /* 0x000000ffff10b224 */ /* 0x000fc400078e0008 */
[----:B------:R-:W-:Y:S01]  /*05f0*/  @P3 IMAD.IADD R17, R17, 0x1, R13 ;  /* 0x0000000111113824 */ /* 0x000fe200078e020d */
[----:B------:R-:W-:Y:S01]  /*0600*/  SEL R18, R18, 0x2, P1 ;  /* 0x0000000212127807 */ /* 0x000fe20000800000 */
[----:B------:R-:W-:Y:S01]  /*0610*/  @!P3 IMAD.MOV.U32 R17, RZ, RZ, R9 ;  /* 0x000000ffff11b224 */ /* 0x000fe200078e0009 */
[----:B------:R0:W3:Y:S01]  /*0620*/  @!UP1 SYNCS.EXCH.64 URZ, [UR8+0x88], UR4 ;  /* 0x00008804083f95b2 */ /* 0x0000e20008000100 */
[----:B------:R-:W-:Y:S01]  /*0630*/  NOP ;  /* 0x0000000000007918 */ /* 0x000fe20000000000 */
[----:B0-----:R-:W-:-:S03]  /*0640*/  UIMAD.WIDE.U32 UR4, UR6, UR7, URZ ;  /* 0x00000007060472a5 */ /* 0x001fc6000f8e003f */
[----:B------:R-:W-:Y:S02]  /*0650*/  ULDC UR6, c[0x0][0x14] ;  /* 0x0000050000067ab9 */ /* 0x000fe40000000800 */
[----:B------:R-:W-:Y:S02]  /*0660*/  UIMAD.WIDE.U32 UR38, UR4, UR6, URZ ;  /* 0x00000006042672a5 */ /* 0x000fe4000f8e003f */
[----:B------:R-:W-:-:S04]  /*0670*/  UIMAD UR42, UR5, UR6, URZ ;  /* 0x00000006052a72a4 */ /* 0x000fc8000f8e023f */
[----:B------:R-:W-:Y:S01]  /*0680*/  UIADD3 UR42, UR39, UR42, URZ ;  /* 0x0000002a272a7290 */ /* 0x000fe2000fffe03f */
[----:B---34-:R-:W-:Y:S06]  /*0690*/  BAR.SYNC.DEFER_BLOCKING 0x0 ;  /* 0x0000000000007b1d */ /* 0x018fec0000010000 */
[----:B------:R-:W-:Y:S05]  /*06a0*/  @!P2 BRA `(.L_x_3) ;  /* 0x000000800028a947 */ /* 0x000fea0003800000 */
[----:B------:R-:W-:-:S13]  /*06b0*/  ISETP.GT.U32.AND P0, PT, R11, 0x1, PT ;  /* 0x000000010b00780c */ /* 0x000fda0003f04070 */
[----:B------:R-:W-:Y:S05]  /*06c0*/  @P0 EXIT ;  /* 0x000000000000094d */ /* 0x000fea0003800000 */
[----:B------:R-:W-:Y:S01]  /*06d0*/  ULDC.64 UR4, c[0x0][0x650] ;  /* 0x0001940000047ab9 */ /* 0x000fe20000000a00 */
[----:B------:R-:W-:Y:S01]  /*06e0*/  PRMT R3, RZ, 0x7610, R3 ;  /* 0x00007610ff037816 */ /* 0x000fe20000000003 */
[----:B------:R-:W-:Y:S01]  /*06f0*/  IMAD.MOV.U32 R89, RZ, RZ, -0x1 ;  /* 0xffffffffff597424 */ /* 0x000fe200078e00ff */
[----:B------:R-:W-:Y:S01]  /*0700*/  ISETP.GE.U32.AND P0, PT, R16, UR4, PT ;  /* 0x0000000410007c0c */ /* 0x000fe2000bf06070 */
[----:B------:R-:W-:Y:S02]  /*0710*/  IMAD.MOV.U32 R92, RZ, RZ, -0x1 ;  /* 0xffffffffff5c7424 */ /* 0x000fe400078e00ff */
[----:B------:R-:W-:Y:S01]  /*0720*/  IMAD.MOV.U32 R88, RZ, RZ, -0x1 ;  /* 0xffffffffff587424 */ /* 0x000fe200078e00ff */
[----:B------:R-:W-:-:S13]  /*0730*/  ISETP.GE.U32.AND.EX P0, PT, R17, UR5, PT, P0 ;  /* 0x0000000511007c0c */ /* 0x000fda000bf06100 */
[----:B------:R-:W-:Y:S05]  /*0740*/  @P0 BRA `(.L_x_4) ;  /* 0x0000000400540947 */ /* 0x000fea0003800000 */
[----:B------:R-:W0:Y:S01]  /*0750*/  LDC.64 R20, c[0x0][0x628] ;  /* 0x00018a00ff147b82 */ /* 0x000e220000000a00 */
[----:B------:R-:W-:Y:S02]  /*0760*/  IMAD.MOV.U32 R8, RZ, RZ, R16 ;  /* 0x000000ffff087224 */ /* 0x000fe400078e0010 */
[----:B------:R-:W-:-:S05]  /*0770*/  IMAD.MOV.U32 R9, RZ, RZ, R17 ;  /* 0x000000ffff097224 */ /* 0x000fca00078e0011 */
[----:B------:R-:W1:Y:S08]  /*0780*/  LDC R14, c[0x0][0x630] ;  /* 0x00018c00ff0e7b82 */ /* 0x000e700000000800 */
[----:B------:R-:W2:Y:S01]  /*0790*/  LDC.64 R22, c[0x0][0x620] ;  /* 0x00018800ff167b82 */ /* 0x000ea20000000a00 */
[----:B0-----:R-:W-:-:S04]  /*07a0*/  ISETP.NE.U32.AND P0, PT, R20, RZ, PT ;  /* 0x000000ff1400720c */ /* 0x001fc80003f05070 */
[----:B------:R-:W-:-:S13]  /*07b0*/  ISETP.NE.AND.EX P0, PT, R21, RZ, PT, P0 ;  /* 0x000000ff1500720c */ /* 0x000fda0003f05300 */
[----:B-12---:R-:W-:Y:S05]  /*07c0*/  @!P0 BRA `(.L_x_5) ;  /* 0x0000000000288947 */ /* 0x006fea0003800000 */
[----:B------:R-:W0:Y:S02]  /*07d0*/  LDC R3, c[0x0][0x634] ;  /* 0x00018d00ff037b82 */ /* 0x000e240000000800 */
[----:B0-----:R-:W-:-:S05]  /*07e0*/  IADD3 R3, P0, R16, R3, RZ ;  /* 0x0000000310037210 */ /* 0x001fca0007f1e0ff */
[----:B------:R-:W-:-:S04]  /*07f0*/  IMAD.X R15, RZ, RZ, R17, P0 ;  /* 0x000000ffff0f7224 */ /* 0x000fc800000e0611 */
[----:B------:R-:W-:-:S04]  /*0800*/  IMAD.WIDE.U32 R8, R15, R20, RZ ;  /* 0x000000140f087225 */ /* 0x000fc800078e00ff */
[----:B------:R-:W-:-:S04]  /*0810*/  IMAD.WIDE.U32 R10, P0, R3, R21, R8 ;  /* 0x00000015030a7225 */ /* 0x000fc80007800008 */
[----:B------:R-:W-:-:S04]  /*0820*/  IMAD.WIDE.U32 R8, R3, R20, RZ ;  /* 0x0000001403087225 */ /* 0x000fc800078e00ff */
[----:B------:R-:W-:Y:S01]  /*0830*/  IMAD.X R13, RZ, RZ, RZ, P0 ;  /* 0x000000ffff0d7224 */ /* 0x000fe200000e06ff */
[----:B------:R-:W-:Y:S01]  /*0840*/  IADD3 RZ, P0, R9, R10, RZ ;  /* 0x0000000a09ff7210 */ /* 0x000fe20007f1e0ff */
[----:B------:R-:W-:-:S04]  /*0850*/  IMAD.MOV.U32 R12, RZ, RZ, R11 ;  /* 0x000000ffff0c7224 */ /* 0x000fc800078e000b */
[----:B------:R-:W-:-:S08]  /*0860*/  IMAD.WIDE.U32.X R8, R15, R21, R12, P0 ;  /* 0x000000150f087225 */ /* 0x000fd000000e040c */
.L_x_5:
[-CC-:B------:R-:W-:Y:S01]  /*0870*/  SHF.R.U64 R88, R8, R14.reuse, R9.reuse ;  /* 0x0000000e08587219 */ /* 0x180fe20000001209 */
[----:B------:R-:W0:Y:S01]  /*0880*/  LDC R12, c[0x0][0x618] ;  /* 0x00018600ff0c7b82 */ /* 0x000e220000000800 */
[----:B------:R-:W-:Y:S01]  /*0890*/  SHF.R.U32.HI R5, RZ, R14, R9 ;  /* 0x0000000eff057219 */ /* 0x000fe20000011609 */
[----:B------:R-:W-:Y:S01]  /*08a0*/  ULDC UR4, c[0x0][0x150] ;  /* 0x0000540000047ab9 */ /* 0x000fe20000000800 */
[----:B------:R-:W-:Y:S02]  /*08b0*/  IADD3 R11, P0, RZ, -R88, RZ ;  /* 0x80000058ff0b7210 */ /* 0x000fe40007f1e0ff */
[----:B------:R-:W-:-:S03]  /*08c0*/  I2FP.F32.U32 R3, R4 ;  /* 0x0000000400037245 */ /* 0x000fc60000201000 */
[----:B------:R-:W1:Y:S01]  /*08d0*/  LDC.64 R24, c[0x0][0x640] ;  /* 0x00019000ff187b82 */ /* 0x000e620000000a00 */
[----:B------:R-:W-:Y:S02]  /*08e0*/  IMAD.X R13, RZ, RZ, ~R5, P0 ;  /* 0x000000ffff0d7224 */ /* 0x000fe400000e0e05 */
[----:B------:R-:W-:Y:S01]  /*08f0*/  FMUL R3, R3, UR4 ;  /* 0x0000000403037c20 */ /* 0x000fe20008400000 */
[----:B------:R-:W-:Y:S01]  /*0900*/  IMAD.WIDE.U32 R8, R11, R22, R16 ;  /* 0x000000160b087225 */ /* 0x000fe200078e0010 */
[----:B------:R-:W-:-:S03]  /*0910*/  ULDC UR4, c[0x0][0x154] ;  /* 0x0000550000047ab9 */ /* 0x000fc60000000800 */
[----:B------:R-:W-:Y:S01]  /*0920*/  IMAD R10, R13, R22, RZ ;  /* 0x000000160d0a7224 */ /* 0x000fe200078e02ff */
[----:B------:R-:W2:Y:S01]  /*0930*/  LDC R5, c[0x0][0x144] ;  /* 0x00005100ff057b82 */ /* 0x000ea20000000800 */
[----:B------:R-:W3:Y:S02]  /*0940*/  F2I.U32.TRUNC.NTZ R3, R3 ;  /* 0x0000000300037305 */ /* 0x000ee4000020f000 */
[----:B------:R-:W-:-:S04]  /*0950*/  IMAD R11, R11, R23, R10 ;  /* 0x000000170b0b7224 */ /* 0x000fc800078e020a */
[----:B------:R-:W-:Y:S01]  /*0960*/  IMAD.IADD R9, R9, 0x1, R11 ;  /* 0x0000000109097824 */ /* 0x000fe200078e020b */
[----:B------:R-:W4:Y:S01]  /*0970*/  LDC R14, c[0x0][0x608] ;  /* 0x00018200ff0e7b82 */ /* 0x000f220000000800 */
[----:B------:R-:W-:-:S03]  /*0980*/  IMAD.MOV.U32 R11, RZ, RZ, -0x1 ;  /* 0xffffffffff0b7424 */ /* 0x000fc600078e00ff */
[----:B0-----:R-:W-:Y:S02]  /*0990*/  SHF.R.U64 R20, R8, R12, R9 ;  /* 0x0000000c08147219 */ /* 0x001fe40000001209 */
[----:B------:R-:W-:Y:S02]  /*09a0*/  I2FP.F32.U32 R8, R6 ;  /* 0x0000000600087245 */ /* 0x000fe40000201000 */
[----:B------:R-:W0:Y:S01]  /*09b0*/  LDC R22, c[0x0][0x658] ;  /* 0x00019600ff167b82 */ /* 0x000e220000000800 */
[----:B-1----:R-:W-:Y:S01]  /*09c0*/  ISETP.NE.U32.AND P0, PT, R24, RZ, PT ;  /* 0x000000ff1800720c */ /* 0x002fe20003f05070 */
[----:B---3--:R-:W-:Y:S01]  /*09d0*/  IMAD.MOV R10, RZ, RZ, -R3 ;  /* 0x000000ffff0a7224 */ /* 0x008fe200078e0a03 */
[----:B------:R-:W-:Y:S01]  /*09e0*/  SHF.R.U32.HI R9, RZ, R12, R9 ;  /* 0x0000000cff097219 */ /* 0x000fe20000011609 */
[----:B------:R-:W-:Y:S01]  /*09f0*/  FMUL R8, R8, UR4 ;  /* 0x0000000408087c20 */ /* 0x000fe20008400000 */
[----:B------:R-:W-:-:S03]  /*0a00*/  ISETP.NE.AND.EX P0, PT, R25, RZ, PT, P0 ;  /* 0x000000ff1900720c */ /* 0x000fc60003f05300 */
[----:B------:R-:W1:Y:S01]  /*0a10*/  LDC R15, c[0x0][0x148] ;  /* 0x00005200ff0f7b82 */ /* 0x000e620000000800 */
[----:B--2---:R-:W-:-:S07]  /*0a20*/  IMAD R3, R5, R10, R4 ;  /* 0x0000000a05037224 */ /* 0x004fce00078e0204 */
[----:B------:R-:W2:Y:S01]  /*0a30*/  LDC R21, c[0x0][0x600] ;  /* 0x00018000ff157b82 */ /* 0x000ea20000000800 */
[-CC-:B----4-:R-:W-:Y:S02]  /*0a40*/  SHF.R.U64 R26, R20, R14.reuse, R9.reuse ;  /* 0x0000000e141a7219 */ /* 0x190fe40000001209 */
[----:B------:R-:W-:Y:S01]  /*0a50*/  SHF.R.U32.HI R5, RZ, R14, R9 ;  /* 0x0000000eff057219 */ /* 0x000fe20000011609 */
[----:B------:R-:W-:Y:S01]  /*0a60*/  IMAD.MOV.U32 R9, RZ, RZ, 0x1 ;  /* 0x00000001ff097424 */ /* 0x000fe200078e00ff */
[----:B------:R3:W4:Y:S03]  /*0a70*/  F2I.U32.TRUNC.NTZ R14, R8 ;  /* 0x00000008000e7305 */ /* 0x000726000020f000 */
[----:B------:R-:W1:Y:S01]  /*0a80*/  LDC R23, c[0x0][0x648] ;  /* 0x00019200ff177b82 */ /* 0x000e620000000800 */
[-C--:B0-----:R-:W-:Y:S02]  /*0a90*/  SHF.L.U32 R4, R11, R22.reuse, RZ ;  /* 0x000000160b047219 */ /* 0x081fe400000006ff */
[----:B------:R-:W-:-:S02]  /*0aa0*/  SHF.R.U64 R28, R26, R22, R5 ;  /* 0x000000161a1c7219 */ /* 0x000fc40000001205 */
[----:B------:R-:W-:Y:S02]  /*0ab0*/  LOP3.LUT R13, RZ, R4, RZ, 0x33, !PT ;  /* 0x00000004ff0d7212 */ /* 0x000fe400078e33ff */
[-C--:B------:R-:W-:Y:S01]  /*0ac0*/  SHF.R.U32.HI R5, RZ, R22.reuse, R5 ;  /* 0x00000016ff057219 */ /* 0x080fe20000011605 */
[----:B------:R-:W0:Y:S01]  /*0ad0*/  LDC R27, c[0x0][0x638] ;  /* 0x00018e00ff1b7b82 */ /* 0x000e220000000800 */
[----:B------:R-:W-:Y:S01]  /*0ae0*/  SHF.L.U32 R12, R9, R22, RZ ;  /* 0x00000016090c7219 */ /* 0x000fe200000006ff */
[----:B------:R-:W-:-:S06]  /*0af0*/  IMAD.MOV.U32 R4, RZ, RZ, R28 ;  /* 0x000000ffff047224 */ /* 0x000fcc00078e001c */
[----:B------:R-:W0:Y:S01]  /*0b00*/  LDC R89, c[0x0][0x610] ;  /* 0x00018400ff597b82 */ /* 0x000e220000000800 */
[----:B---34-:R-:W-:Y:S05]  /*0b10*/  @!P0 BRA `(.L_x_6) ;  /* 0x0000000000288947 */ /* 0x018fea0003800000 */
[----:B------:R-:W3:Y:S02]  /*0b20*/  LDC R11, c[0x0][0x64c] ;  /* 0x00019300ff0b7b82 */ /* 0x000ee40000000800 */
[----:B---3--:R-:W-:-:S05]  /*0b30*/  IADD3 R11, P0, R28, R11, RZ ;  /* 0x0000000b1c0b7210 */ /* 0x008fca0007f1e0ff */
        /* <DEDUP_REMOVED lines=8> */
.L_x_6:
[----:B-1----:R-:W-:Y:S01]  /*0bc0*/  SHF.R.U64 R4, R4, R23, R5 ;  /* 0x0000001704047219 */ /* 0x002fe20000001205 */
[----:B--2---:R-:W-:Y:S01]  /*0bd0*/  VIADD R5, R21, 0xffffffff ;  /* 0xffffffff15057836 */ /* 0x004fe20000000000 */
[----:B------:R-:W-:Y:S01]  /*0be0*/  LOP3.LUT R13, R26, R13, RZ, 0xc0, !PT ;  /* 0x0000000d1a0d7212 */ /* 0x000fe200078ec0ff */
[----:B------:R-:W-:Y:S02]  /*0bf0*/  IMAD.MOV R14, RZ, RZ, -R14 ;  /* 0x000000ffff0e7224 */ /* 0x000fe400078e0a0e */
[----:B------:R-:W-:Y:S01]  /*0c00*/  IMAD.MOV R8, RZ, RZ, -R4 ;  /* 0x000000ffff087224 */ /* 0x000fe200078e0a04 */
[----:B------:R-:W-:Y:S01]  /*0c10*/  LOP3.LUT R5, R20, R5, RZ, 0xc0, !PT ;  /* 0x0000000514057212 */ /* 0x000fe200078ec0ff */
[----:B------:R-:W-:Y:S02]  /*0c20*/  IMAD R12, R12, R4, R13 ;  /* 0x000000040c0c7224 */ /* 0x000fe400078e020d */
[----:B------:R-:W-:Y:S02]  /*0c30*/  @P3 IMAD R3, R15, R14, R6 ;  /* 0x0000000e0f033224 */ /* 0x000fe400078e0206 */
[----:B0-----:R-:W-:-:S02]  /*0c40*/  IMAD R4, R8, R27, R28 ;  /* 0x0000001b08047224 */ /* 0x001fc400078e021c */
[----:B------:R-:W-:Y:S02]  /*0c50*/  IMAD R89, R12, R89, R3 ;  /* 0x000000590c597224 */ /* 0x000fe400078e0203 */
[----:B------:R-:W-:Y:S02]  /*0c60*/  IMAD R4, R4, R21, R5 ;  /* 0x0000001504047224 */ /* 0x000fe400078e0205 */
[----:B------:R-:W-:-:S03]  /*0c70*/  IMAD.MOV.U32 R3, RZ, RZ, 0x1 ;  /* 0x00000001ff037424 */ /* 0x000fc600078e00ff */
[----:B------:R-:W-:Y:S02]  /*0c80*/  SEL R92, R4, R89, !P3 ;  /* 0x00000059045c7207 */ /* 0x000fe40005800000 */
[----:B------:R-:W-:-:S07]  /*0c90*/  SEL R89, R89, R4, !P3 ;  /* 0x0000000459597207 */ /* 0x000fce0005800000 */
.L_x_4:
[----:B------:R-:W-:-:S08]  /*0ca0*/  NOP ;  /* 0x0000000000007918 */ /* 0x000fd00000000000 */
[----:B------:R-:W0:Y:S02]  /*0cb0*/  USETMAXREG.TRY_ALLOC.CTAPOOL UP0, 0xe8 ;  /* 0x000000e8000079c8 */ /* 0x000e240008000600 */
[----:B0-----:R-:W-:-:S13]  /*0cc0*/  PLOP3.LUT P0, PT, PT, PT, UP0, 0x80, 0x0 ;  /* 0x000000000000781c */ /* 0x001fda0003f0f008 */
[----:B------:R-:W-:Y:S05]  /*0cd0*/  @!P0 BRA `(.L_x_4) ;  /* 0xfffffffc00f08947 */ /* 0x000fea000383ffff */
[----:B------:R-:W-:Y:S01]  /*0ce0*/  ULDC.64 UR4, c[0x0][0x598] ;  /* 0x0001660000047ab9 */ /* 0x000fe20000000a00 */
[----:B------:R-:W-:Y:S01]  /*0cf0*/  ULDC.64 UR36, c[0x0][0x208] ;  /* 0x0000820000247ab9 */ /* 0x000fe20000000a00 */
[----:B------:R-:W-:-:S04]  /*0d00*/  ISETP.NE.U32.AND P0, PT, RZ, UR4, PT ;  /* 0x00000004ff007c0c */ /* 0x000fc8000bf05070 */
[----:B------:R-:W-:-:S13]  /*0d10*/  ISETP.NE.AND.EX P0, PT, RZ, UR5, PT, P0 ;  /* 0x00000005ff007c0c */ /* 0x000fda000bf05300 */
[----:B------:R-:W-:Y:S05]  /*0d20*/  @!P0 BRA `(.L_x_7) ;  /* 0x00000000001c8947 */ /* 0x000fea0003800000 */
[----:B------:R-:W0:Y:S02]  /*0d30*/  LDC.64 R4, c[0x0][0x598] ;  /* 0x00016600ff047b82 */ /* 0x000e240000000a00 */
[----:B0-----:R-:W2:Y:S02]  /*0d40*/  LDG.E.64 R4, desc[UR36][R4.64] ;  /* 0x0000002404047981 */ /* 0x001ea4000c1e1b00 */
[----:B--2---:R-:W-:-:S04]  /*0d50*/  ISETP.NE.U32.AND P0, PT, R4, RZ, PT ;  /* 0x000000ff0400720c */ /* 0x004fc80003f05070 */
[----:B------:R-:W-:-:S13]  /*0d60*/  ISETP.NE.AND.EX P0, PT, R5, RZ, PT, P0 ;  /* 0x000000ff0500720c */ /* 0x000fda0003f05300 */
[----:B------:R-:W-:Y:S05]  /*0d70*/  @!P0 BRA `(.L_x_7) ;  /* 0x0000000000088947 */ /* 0x000fea0003800000 */
[----:B------:R0:W5:Y:S01]  /*0d80*/  LD.E R93, desc[UR36][R4.64] ;  /* 0x00000024045d7980 */ /* 0x000162000c101900 */
[----:B------:R-:W-:Y:S05]  /*0d90*/  BRA `(.L_x_8) ;  /* 0x0000000000247947 */ /* 0x000fea0003800000 */
.L_x_7:
[----:B------:R-:W-:Y:S02]  /*0da0*/  ULDC.64 UR4, c[0x0][0x588] ;  /* 0x0001620000047ab9 */ /* 0x000fe40000000a00 */
[----:B------:R-:W-:-:S04]  /*0db0*/  ISETP.NE.U32.AND P0, PT, RZ, UR4, PT ;  /* 0x00000004ff007c0c */ /* 0x000fc8000bf05070 */
[----:B------:R-:W-:-:S13]  /*0dc0*/  ISETP.NE.AND.EX P0, PT, RZ, UR5, PT, P0 ;  /* 0x00000005ff007c0c */ /* 0x000fda000bf05300 */
[----:B------:R-:W-:Y:S05]  /*0dd0*/  @!P0 BRA `(.L_x_9) ;  /* 0x00000000000c8947 */ /* 0x000fea0003800000 */
[----:B------:R-:W0:Y:S02]  /*0de0*/  LDC.64 R4, c[0x0][0x588] ;  /* 0x00016200ff047b82 */ /* 0x000e240000000a00 */
[----:B0-----:R1:W5:Y:S01]  /*0df0*/  LDG.E R93, desc[UR36][R4.64] ;  /* 0x00000024045d7981 */ /* 0x001362000c1e1900 */
[----:B------:R-:W-:Y:S05]  /*0e00*/  BRA `(.L_x_8) ;  /* 0x0000000000087947 */ /* 0x000fea0003800000 */
.L_x_9:
[----:B------:R-:W-:Y:S02]  /*0e10*/  ULDC UR4, c[0x0][0x580] ;  /* 0x0001600000047ab9 */ /* 0x000fe40000000800 */
[----:B------:R-:W-:-:S07]  /*0e20*/  IMAD.U32 R93, RZ, RZ, UR4 ;  /* 0x00000004ff5d7e24 */ /* 0x000fce000f8e00ff */
.L_x_8:
[----:B------:R-:W-:Y:S02]  /*0e30*/  ULDC.64 UR4, c[0x0][0x5a0] ;  /* 0x0001680000047ab9 */ /* 0x000fe40000000a00 */
[----:B------:R-:W-:-:S04]  /*0e40*/  ISETP.NE.U32.AND P0, PT, RZ, UR4, PT ;  /* 0x00000004ff007c0c */ /* 0x000fc8000bf05070 */
[----:B------:R-:W-:-:S13]  /*0e50*/  ISETP.NE.AND.EX P0, PT, RZ, UR5, PT, P0 ;  /* 0x00000005ff007c0c */ /* 0x000fda000bf05300 */
[----:B------:R-:W-:Y:S05]  /*0e60*/  @!P0 BRA `(.L_x_10) ;  /* 0x00000000001c8947 */ /* 0x000fea0003800000 */
[----:B01----:R-:W0:Y:S02]  /*0e70*/  LDC.64 R4, c[0x0][0x5a0] ;  /* 0x00016800ff047b82 */ /* 0x003e240000000a00 */
[----:B0-----:R-:W2:Y:S02]  /*0e80*/  LDG.E.64 R4, desc[UR36][R4.64] ;  /* 0x0000002404047981 */ /* 0x001ea4000c1e1b00 */
[----:B--2---:R-:W-:-:S04]  /*0e90*/  ISETP.NE.U32.AND P0, PT, R4, RZ, PT ;  /* 0x000000ff0400720c */ /* 0x004fc80003f05070 */
[----:B------:R-:W-:-:S13]  /*0ea0*/  ISETP.NE.AND.EX P0, PT, R5, RZ, PT, P0 ;  /* 0x000000ff0500720c */ /* 0x000fda0003f05300 */
[----:B------:R-:W-:Y:S05]  /*0eb0*/  @!P0 BRA `(.L_x_10) ;  /* 0x0000000000088947 */ /* 0x000fea0003800000 */
[----:B------:R0:W5:Y:S01]  /*0ec0*/  LD.E R94, desc[UR36][R4.64] ;  /* 0x00000024045e7980 */ /* 0x000162000c101900 */
[----:B------:R-:W-:Y:S05]  /*0ed0*/  BRA `(.L_x_11) ;  /* 0x0000000000247947 */ /* 0x000fea0003800000 */
.L_x_10:
[----:B------:R-:W-:Y:S02]  /*0ee0*/  ULDC.64 UR4, c[0x0][0x590] ;  /* 0x0001640000047ab9 */ /* 0x000fe40000000a00 */
[----:B------:R-:W-:-:S04]  /*0ef0*/  ISETP.NE.U32.AND P0, PT, RZ, UR4, PT ;  /* 0x00000004ff007c0c */ /* 0x000fc8000bf05070 */
[----:B------:R-:W-:-:S13]  /*0f00*/  ISETP.NE.AND.EX P0, PT, RZ, UR5, PT, P0 ;  /* 0x00000005ff007c0c */ /* 0x000fda000bf05300 */
[----:B------:R-:W-:Y:S05]  /*0f10*/  @!P0 BRA `(.L_x_12) ;  /* 0x00000000000c8947 */ /* 0x000fea0003800000 */
[----:B------:R-:W2:Y:S02]  /*0f20*/  LDC.64 R94, c[0x0][0x590] ;  /* 0x00016400ff5e7b82 */ /* 0x000ea40000000a00 */
[----:B--2---:R2:W5:Y:S01]  /*0f30*/  LDG.E R94, desc[UR36][R94.64] ;  /* 0x000000245e5e7981 */ /* 0x004562000c1e1900 */
[----:B------:R-:W-:Y:S05]  /*0f40*/  BRA `(.L_x_11) ;  /* 0x0000000000087947 */ /* 0x000fea0003800000 */
.L_x_12:
[----:B------:R-:W-:Y:S02]  /*0f50*/  ULDC UR4, c[0x0][0x584] ;  /* 0x0001610000047ab9 */ /* 0x000fe40000000800 */
[----:B------:R-:W-:-:S07]  /*0f60*/  IMAD.U32 R94, RZ, RZ, UR4 ;  /* 0x00000004ff5e7e24 */ /* 0x000fce000f8e00ff */
.L_x_11:
[----:B------:R-:W-:-:S13]  /*0f70*/  LOP3.LUT P0, RZ, R3, 0xff, RZ, 0xc0, !PT ;  /* 0x000000ff03ff7812 */ /* 0x000fda000780c0ff */
[----:B------:R-:W-:Y:S05]  /*0f80*/  @!P0 EXIT ;  /* 0x000000000000894d */ /* 0x000fea0003800000 */
[C---:B------:R-:W-:Y:S01]  /*0f90*/  LOP3.LUT R3, R0.reuse, 0x2, RZ, 0xc0, !PT ;  /* 0x0000000200037812 */ /* 0x040fe200078ec0ff */
[----:B------:R-:W3:Y:S01]  /*0fa0*/  LDC R97, c[0x0][0x658] ;  /* 0x00019600ff617b82 */ /* 0x000ee20000000800 */
[C---:B------:R-:W-:Y:S01]  /*0fb0*/  LOP3.LUT R19, R0.reuse, 0xff, RZ, 0xc0, !PT ;  /* 0x000000ff00137812 */ /* 0x040fe200078ec0ff */
[----:B------:R-:W-:Y:S01]  /*0fc0*/  ULDC.64 UR4, c[0x0][0x288] ;  /* 0x0000a20000047ab9 */ /* 0x000fe20000000a00 */
[----:B------:R-:W-:Y:S01]  /*0fd0*/  LOP3.LUT R7, R7, 0x1, RZ, 0xc0, !PT ;  /* 0x0000000107077812 */ /* 0x000fe200078ec0ff */
[----:B01----:R-:W-:Y:S01]  /*0fe0*/  IMAD.SHL.U32 R5, R3, 0x200, RZ ;  /* 0x0000020003057824 */ /* 0x003fe200078e00ff */
[----:B------:R-:W-:Y:S01]  /*0ff0*/  SHF.R.U32.HI R4, RZ, 0x2, R0 ;  /* 0x00000002ff047819 */ /* 0x000fe20000011600 */
[----:B------:R-:W-:Y:S01]  /*1000*/  IMAD.U32 R6, RZ, RZ, UR4 ;  /* 0x00000004ff067e24 */ /* 0x000fe2000f8e00ff */
[----:B------:R-:W-:Y:S01]  /*1010*/  SHF.R.U32.HI R31, RZ, 0x1, R31 ;  /* 0x00000001ff1f7819 */ /* 0x000fe2000001161f */
[----:B------:R-:W0:Y:S01]  /*1020*/  LDC R105, c[0x0][0x600] ;  /* 0x00018000ff697b82 */ /* 0x000e220000000800 */
[----:B------:R-:W-:Y:S01]  /*1030*/  SHF.R.U32.HI R3, RZ, 0x1, R19 ;  /* 0x00000001ff037819 */ /* 0x000fe20000011613 */
[----:B------:R-:W-:Y:S01]  /*1040*/  IMAD.SHL.U32 R9, R7, 0x40, RZ ;  /* 0x0000004007097824 */ /* 0x000fe200078e00ff */
[----:B--2---:R-:W-:Y:S01]  /*1050*/  LOP3.LUT R95, R0, 0x3, RZ, 0xc0, !PT ;  /* 0x00000003005f7812 */ /* 0x004fe200078ec0ff */
[----:B------:R-:W-:Y:S01]  /*1060*/  UIADD3 UR4, UR5, 0x7f, URZ ;  /* 0x0000007f05047890 */ /* 0x000fe2000fffe03f */
[----:B------:R-:W-:Y:S01]  /*1070*/  LOP3.LUT R4, R4, 0x7, RZ, 0xc0, !PT ;  /* 0x0000000704047812 */ /* 0x000fe200078ec0ff */
[C---:B------:R-:W-:Y:S01]  /*1080*/  IMAD R3, R0.reuse, 0x200, R3 ;  /* 0x0000020000037824 */ /* 0x040fe200078e0203 */
[----:B------:R-:W-:Y:S01]  /*1090*/  LOP3.LUT R31, R31, 0x30, RZ, 0xc0, !PT ;  /* 0x000000301f1f7812 */ /* 0x000fe200078ec0ff */
[----:B------:R-:W-:Y:S01]  /*10a0*/  IMAD R95, R95, -0x2, R6 ;  /* 0xfffffffe5f5f7824 */ /* 0x000fe200078e0206 */
[--C-:B------:R-:W-:Y:S01]  /*10b0*/  LOP3.LUT R96, R5, 0xfffffe00, R4.reuse, 0xe2, !PT ;  /* 0xfffffe0005607812 */ /* 0x100fe200078ee204 */
[----:B------:R-:W-:Y:S01]  /*10c0*/  USHF.R.S32.HI UR5, URZ, 0x1f, UR4 ;  /* 0x0000001f3f057899 */ /* 0x000fe20008011404 */
[--C-:B------:R-:W-:Y:S01]  /*10d0*/  LOP3.LUT R90, R9, 0x40, R4.reuse, 0xe2, !PT ;  /* 0x00000040095a7812 */ /* 0x100fe200078ee204 */
[----:B------:R-:W-:Y:S01]  /*10e0*/  IMAD.MOV.U32 R8, RZ, RZ, 0x1 ;  /* 0x00000001ff087424 */ /* 0x000fe200078e00ff */
[----:B------:R-:W-:Y:S01]  /*10f0*/  IADD3 R6, RZ, -R31, -R4 ;  /* 0x8000001fff067210 */ /* 0x000fe20007ffe804 */
[C---:B------:R-:W-:Y:S01]  /*1100*/  IMAD.SHL.U32 R4, R0.reuse, 0x40, RZ ;  /* 0x0000004000047824 */ /* 0x040fe200078e00ff */
[----:B------:R-:W-:Y:S01]  /*1110*/  LOP3.LUT R3, R3, 0x270, RZ, 0xc0, !PT ;  /* 0x0000027003037812 */ /* 0x000fe200078ec0ff */
[----:B------:R-:W-:Y:S01]  /*1120*/  ULEA.HI UR5, UR5, UR4, URZ, 0x7 ;  /* 0x0000000405057291 */ /* 0x000fe2000f8f383f */
[----:B------:R-:W-:Y:S01]  /*1130*/  R2P PR, R0, 0x60 ;  /* 0x0000006000007804 */ /* 0x000fe20000000000 */
[----:B------:R-:W-:Y:S01]  /*1140*/  IMAD.MOV.U32 R99, RZ, RZ, 0x90 ;  /* 0x00000090ff637424 */ /* 0x000fe200078e00ff */
[----:B------:R-:W-:Y:S01]  /*1150*/  LOP3.LUT R3, R3, 0x40, R4, 0x78, !PT ;  /* 0x0000004003037812 */ /* 0x000fe200078e7804 */
[----:B------:R-:W-:Y:S01]  /*1160*/  IMAD.MOV.U32 R4, RZ, RZ, -0x1 ;  /* 0xffffffffff047424 */ /* 0x000fe200078e00ff */
[----:B------:R-:W-:Y:S01]  /*1170*/  ULDC UR4, c[0x0][0x284] ;  /* 0x0000a10000047ab9 */ /* 0x000fe20000000800 */
[----:B------:R-:W-:Y:S01]  /*1180*/  IMAD.MOV.U32 R104, RZ, RZ, 0x120 ;  /* 0x00000120ff687424 */ /* 0x000fe200078e00ff */
[----:B------:R-:W-:Y:S01]  /*1190*/  USHF.R.S32.HI UR43, URZ, 0x7, UR5 ;  /* 0x000000073f2b7899 */ /* 0x000fe20008011405 */
[----:B------:R-:W-:Y:S01]  /*11a0*/  IMAD R6, R7, -0x40, R6 ;  /* 0xffffffc007067824 */ /* 0x000fe200078e0206 */
[----:B---3--:R-:W-:Y:S01]  /*11b0*/  SHF.L.U32 R4, R4, R97, RZ ;  /* 0x0000006104047219 */ /* 0x008fe200000006ff */
[----:B------:R-:W-:Y:S01]  /*11c0*/  IMAD.SHL.U32 R98, R0, 0x2, RZ ;  /* 0x0000000200627824 */ /* 0x000fe200078e00ff */
[----:B------:R-:W-:Y:S01]  /*11d0*/  LOP3.LUT R90, R90, R31, RZ, 0xfc, !PT ;  /* 0x0000001f5a5a7212 */ /* 0x000fe200078efcff */
[----:B0-----:R-:W-:Y:S01]  /*11e0*/  VIADD R105, R105, 0xffffffff ;  /* 0xffffffff69697836 */ /* 0x001fe20000000000 */
[----:B------:R-:W-:Y:S01]  /*11f0*/  LOP3.LUT R96, R96, R3, RZ, 0xfc, !PT ;  /* 0x0000000360607212 */ /* 0x000fe200078efcff */
[----:B------:R-:W-:Y:S01]  /*1200*/  VIADD R107, R6, UR4 ;  /* 0x00000004066b7c36 */ /* 0x000fe20008000000 */
[----:B------:R-:W-:Y:S01]  /*1210*/  SHF.L.U32 R97, R8, R97, RZ ;  /* 0x0000006108617219 */ /* 0x000fe200000006ff */
[----:B------:R-:W-:Y:S01]  /*1220*/  IMAD.MOV.U32 R91, RZ, RZ, RZ ;  /* 0x000000ffff5b7224 */ /* 0x000fe200078e00ff */
[----:B------:R-:W-:Y:S01]  /*1230*/  SHF.R.U32.HI R19, RZ, 0x7, R19 ;  /* 0x00000007ff137819 */ /* 0x000fe20000011613 */
[----:B------:R-:W-:Y:S01]  /*1240*/  UIADD3 UR44, UR43, -0x1, URZ ;  /* 0xffffffff2b2c7890 */ /* 0x000fe2000fffe03f */
[----:B------:R-:W-:Y:S01]  /*1250*/  SEL R99, R99, 0x70, !P5 ;  /* 0x0000007063637807 */ /* 0x000fe20006800000 */
[----:B------:R-:W-:Y:S01]  /*1260*/  UMOV UR40, URZ ;  /* 0x0000003f00287c82 */ /* 0x000fe20008000000 */
[----:B------:R-:W-:Y:S01]  /*1270*/  SEL R104, R104, 0xe0, !P6 ;  /* 0x000000e068687807 */ /* 0x000fe20007000000 */
[----:B------:R-:W-:Y:S01]  /*1280*/  UMOV UR41, URZ ;  /* 0x0000003f00297c82 */ /* 0x000fe20008000000 */
[----:B------:R-:W-:-:S07]  /*1290*/  LOP3.LUT R106, RZ, R4, RZ, 0x33, !PT ;  /* 0x00000004ff6a7212 */ /* 0x000fce00078e33ff */
.L_x_173:
[----:B------:R-:W0:Y:S01]  /*12a0*/  S2R R3, SR_CgaCtaId ;  /* 0x0000000000037919 */ /* 0x000e220000008800 */
[----:B------:R-:W-:-:S04]  /*12b0*/  MOV R0, 0x400 ;  /* 0x0000040000007802 */ /* 0x000fc80000000f00 */
[----:B0-----:R-:W-:-:S05]  /*12c0*/  LEA R0, R3, R0, 0x18 ;  /* 0x0000000003007211 */ /* 0x001fca00078ec0ff */
[----:B------:R-:W-:-:S05]  /*12d0*/  VIADD R0, R0, 0x800 ;  /* 0x0000080000007836 */ /* 0x000fca0000000000 */
[----:B------:R-:W-:-:S13]  /*12e0*/  LOP3.LUT P0, RZ, R0, 0x3ff, RZ, 0xc0, !PT ;  /* 0x000003ff00ff7812 */ /* 0x000fda000780c0ff */
[----:B-1-34-:R-:W-:Y:S05]  /*12f0*/  @!P0 BRA `(.L_x_13) ;  /* 0x0000000000408947 */ /* 0x01afea0003800000 */
[----:B------:R-:W-:Y:S01]  /*1300*/  MOV R0, 0x0 ;  /* 0x0000000000007802 */ /* 0x000fe20000000f00 */
[----:B------:R-:W-:Y:S01]  /*1310*/  ULDC.64 UR4, c[0x4][0x70] ;  /* 0x01001c0000047ab9 */ /* 0x000fe20000000a00 */
[----:B------:R-:W-:Y:S01]  /*1320*/  ULDC.64 UR6, c[0x4][0x8] ;  /* 0x0100020000067ab9 */ /* 0x000fe20000000a00 */
[----:B------:R-:W-:Y:S01]  /*1330*/  IMAD.U32 R4, RZ, RZ, UR4 ;  /* 0x00000004ff047e24 */ /* 0x000fe2000f8e00ff */
[----:B------:R0:W1:Y:S01]  /*1340*/  LDC.64 R14, c[0x4][R0] ;  /* 0x01000000000e7b82 */ /* 0x0000620000000a00 */
[----:B------:R-:W-:Y:S01]  /*1350*/  IMAD.U32 R5, RZ, RZ, UR5 ;  /* 0x00000005ff057e24 */ /* 0x000fe2000f8e00ff */
[----:B------:R-:W-:Y:S01]  /*1360*/  ULDC.64 UR4, c[0x4][0x78] ;  /* 0x01001e0000047ab9 */ /* 0x000fe20000000a00 */
[----:B------:R-:W-:Y:S02]  /*1370*/  IMAD.U32 R10, RZ, RZ, UR6 ;  /* 0x00000006ff0a7e24 */ /* 0x000fe4000f8e00ff */
[----:B------:R-:W-:Y:S02]  /*1380*/  IMAD.U32 R6, RZ, RZ, UR4 ;  /* 0x00000004ff067e24 */ /* 0x000fe4000f8e00ff */
[----:B------:R-:W-:-:S02]  /*1390*/  IMAD.U32 R7, RZ, RZ, UR5 ;  /* 0x00000005ff077e24 */ /* 0x000fc4000f8e00ff */
[----:B------:R-:W-:Y:S02]  /*13a0*/  IMAD.U32 R11, RZ, RZ, UR7 ;  /* 0x00000007ff0b7e24 */ /* 0x000fe4000f8e00ff */
[----:B------:R-:W-:Y:S02]  /*13b0*/  IMAD.MOV.U32 R8, RZ, RZ, 0x70 ;  /* 0x00000070ff087424 */ /* 0x000fe400078e00ff */
[----:B------:R-:W-:Y:S02]  /*13c0*/  IMAD.MOV.U32 R12, RZ, RZ, 0x1 ;  /* 0x00000001ff0c7424 */ /* 0x000fe400078e00ff */
[----:B0-----:R-:W-:-:S07]  /*13d0*/  IMAD.MOV.U32 R13, RZ, RZ, RZ ;  /* 0x000000ffff0d7224 */ /* 0x001fce00078e00ff */
[----:B------:R-:W-:-:S07]  /*13e0*/  LEPC R20, `(.L_x_13) ;  /* 0x000000001014794e */ /* 0x000fce0000000000 */
[----:B-1---5:R-:W-:Y:S05]  /*13f0*/  CALL.ABS.NOINC R14 ;  /* 0x000000000e007343 */ /* 0x022fea0003c00000 */
.L_x_13:
[----:B------:R-:W0:Y:S01]  /*1400*/  S2R R3, SR_CgaCtaId ;  /* 0x0000000000037919 */ /* 0x000e220000008800 */
[----:B------:R-:W-:-:S04]  /*1410*/  MOV R0, 0x400 ;  /* 0x0000040000007802 */ /* 0x000fc80000000f00 */
[----:B0-----:R-:W-:-:S05]  /*1420*/  LEA R0, R3, R0, 0x18 ;  /* 0x0000000003007211 */ /* 0x001fca00078ec0ff */
[----:B------:R-:W-:-:S05]  /*1430*/  VIADD R24, R0, 0x1c800 ;  /* 0x0001c80000187836 */ /* 0x000fca0000000000 */
[----:B------:R-:W-:-:S13]  /*1440*/  LOP3.LUT P0, RZ, R24, 0x3ff, RZ, 0xc0, !PT ;  /* 0x000003ff18ff7812 */ /* 0x000fda000780c0ff */
[----:B------:R-:W-:Y:S05]  /*1450*/  @!P0 BRA `(.L_x_14) ;  /* 0x00000000007c8947 */ /* 0x000fea0003800000 */
        /* <DEDUP_REMOVED lines=16> */
.L_x_15:
[----:B------:R-:W0:Y:S01]  /*1560*/  LDC.64 R22, c[0x4][R22] ;  /* 0x0100000016167b82 */ /* 0x000e220000000a00 */
[----:B------:R-:W-:Y:S01]  /*1570*/  ULDC.64 UR4, c[0x4][0x70] ;  /* 0x01001c0000047ab9 */ /* 0x000fe20000000a00 */
[----:B------:R-:W-:Y:S01]  /*1580*/  ULDC.64 UR6, c[0x4][0x10] ;  /* 0x0100040000067ab9 */ /* 0x000fe20000000a00 */
[----:B------:R-:W-:Y:S02]  /*1590*/  IMAD.U32 R4, RZ, RZ, UR4 ;  /* 0x00000004ff047e24 */ /* 0x000fe4000f8e00ff */
        /* <DEDUP_REMOVED lines=8> */
[----:B------:R-:W-:-:S07]  /*1620*/  IMAD.MOV.U32 R13, RZ, RZ, RZ ;  /* 0x000000ffff0d7224 */ /* 0x000fce00078e00ff */
[----:B------:R-:W-:-:S07]  /*1630*/  LEPC R20, `(.L_x_14) ;  /* 0x000000001014794e */ /* 0x000fce0000000000 */
[----:B0-----:R-:W-:Y:S05]  /*1640*/  CALL.ABS.NOINC R22 ;  /* 0x0000000016007343 */ /* 0x001fea0003c00000 */
.L_x_14:
[----:B------:R-:W-:Y:S01]  /*1650*/  UMOV UR4, 0xffffffff ;  /* 0xffffffff00047882 */ /* 0x000fe20000000000 */
[----:B------:R-:W-:-:S04]  /*1660*/  LOP3.LUT R0, R18, 0x1, RZ, 0xfc, !PT ;  /* 0x0000000112007812 */ /* 0x000fc800078efcff */
[----:B------:R-:W-:Y:S01]  /*1670*/  ISETP.NE.AND P0, PT, R0, 0x3, PT ;  /* 0x000000030000780c */ /* 0x000fe20003f05270 */
[----:B------:R-:W-:-:S12]  /*1680*/  BRA.DIV UR4, `(.L_x_16) ;  /* 0x0000008a04b87947 */ /* 0x000fd8000b800000 */
.L_x_204:
[----:B------:R-:W-:Y:S05]  /*1690*/  @!P0 BRA `(.L_x_17) ;  /* 0x0000000000048947 */ /* 0x000fea0003800000 */
[----:B------:R-:W-:Y:S01]  /*16a0*/  BPT.TRAP 0x1 ;  /* 0x000000040000795c */ /* 0x000fe20000300000 */
.L_x_17:
[----:B------:R-:W0:Y:S01]  /*16b0*/  S2UR UR5, SR_CgaCtaId ;  /* 0x00000000000579c3 */ /* 0x000e220000008800 */
[----:B------:R-:W-:Y:S01]  /*16c0*/  UMOV UR4, 0x400 ;  /* 0x0000040000047882 */ /* 0x000fe20000000000 */
[----:B------:R-:W-:Y:S02]  /*16d0*/  IMAD.U32 R0, RZ, RZ, UR40 ;  /* 0x00000028ff007e24 */ /* 0x000fe4000f8e00ff */
[----:B------:R-:W-:-:S03]  /*16e0*/  IMAD.U32 R4, RZ, RZ, UR41 ;  /* 0x00000029ff047e24 */ /* 0x000fc6000f8e00ff */
[----:B------:R-:W-:Y:S01]  /*16f0*/  SHF.L.U32 R0, R0, 0x1f, RZ ;  /* 0x0000001f00007819 */ /* 0x000fe200000006ff */
[----:B0-----:R-:W-:-:S06]  /*1700*/  ULEA UR4, UR5, UR4, 0x18 ;  /* 0x0000000405047291 */ /* 0x001fcc000f8ec03f */
[----:B------:R-:W-:-:S04]  /*1710*/  IMAD.U32 R3, RZ, RZ, UR4 ;  /* 0x00000004ff037e24 */ /* 0x000fc8000f8e00ff */
[----:B------:R-:W-:-:S04]  /*1720*/  IMAD R5, R4, 0x8, R3 ;  /* 0x0000000804057824 */ /* 0x000fc800078e0203 */
[----:B------:R0:W1:Y:S01]  /*1730*/  SYNCS.PHASECHK.TRANS64.TRYWAIT P1, [R5+URZ], R0 ;  /* 0x00000000050075a7 */ /* 0x000062000802017f */
[----:B------:R-:W-:Y:S05]  /*1740*/  @!P0 BRA `(.L_x_18) ;  /* 0x0000000000048947 */ /* 0x000fea0003800000 */
[----:B------:R-:W-:Y:S01]  /*1750*/  BPT.TRAP 0x1 ;  /* 0x000000040000795c */ /* 0x000fe20000300000 */
.L_x_18:
[----:B-1----:R-:W-:Y:S05]  /*1760*/  @P1 BRA `(.L_x_19) ;  /* 0x0000000000081947 */ /* 0x002fea0003800000 */
[----:B------:R-:W1:Y:S02]  /*1770*/  SYNCS.PHASECHK.TRANS64.TRYWAIT P1, [R5+URZ], R0 ;  /* 0x00000000050075a7 */ /* 0x000e64000802017f */
[----:B-1----:R-:W-:Y:S05]  /*1780*/  @!P1 BRA `(.L_x_20) ;  /* 0x0000008800989947 */ /* 0x002fea0003800000 */
.L_x_19:
[----:B------:R-:W-:-:S04]  /*1790*/  UIADD3 UR4, UR41, 0x1, URZ ;  /* 0x0000000129047890 */ /* 0x000fc8000fffe03f */
[----:B------:R-:W-:Y:S02]  /*17a0*/  UISETP.NE.AND UP0, UPT, UR4, 0x7, UPT ;  /* 0x000000070400788c */ /* 0x000fe4000bf05270 */
[----:B01----:R-:W-:Y:S02]  /*17b0*/  IMAD.U32 R0, RZ, RZ, UR4 ;  /* 0x00000004ff007e24 */ /* 0x003fe4000f8e00ff */
[----:B------:R-:W-:Y:S02]  /*17c0*/  USEL UR4, URZ, 0x1, UP0 ;  /* 0x000000013f047887 */ /* 0x000fe40008000000 */
[----:B------:R-:W-:Y:S02]  /*17d0*/  PLOP3.LUT P1, PT, PT, PT, UP0, 0x80, 0x0 ;  /* 0x000000000000781c */ /* 0x000fe40003f2f008 */
[----:B------:R-:W-:Y:S02]  /*17e0*/  ULOP3.LUT UR4, UR40, UR4, URZ, 0x3c, !UPT ;  /* 0x0000000428047292 */ /* 0x000fe4000f8e3c3f */
[----:B------:R-:W-:-:S04]  /*17f0*/  SEL R0, R0, RZ, P1 ;  /* 0x000000ff00007207 */ /* 0x000fc80000800000 */
[----:B------:R-:W-:Y:S01]  /*1800*/  IMAD.U32 R113, RZ, RZ, UR4 ;  /* 0x00000004ff717e24 */ /* 0x000fe2000f8e00ff */
[----:B------:R-:W-:Y:S06]  /*1810*/  @!P0 BRA `(.L_x_21) ;  /* 0x0000000000048947 */ /* 0x000fec0003800000 */
[----:B------:R-:W-:Y:S01]  /*1820*/  BPT.TRAP 0x1 ;  /* 0x000000040000795c */ /* 0x000fe20000300000 */
.L_x_21:
[----:B------:R-:W-:Y:S01]  /*1830*/  IMAD.U32 R5, RZ, RZ, UR41 ;  /* 0x00000029ff057e24 */ /* 0x000fe2000f8e00ff */
[----:B------:R-:W-:Y:S01]  /*1840*/  SHF.L.U32 R117, R113, 0x1f, RZ ;  /* 0x0000001f71757819 */ /* 0x000fe200000006ff */
[----:B------:R-:W-:Y:S01]  /*1850*/  IMAD R4, R0, 0x8, R3 ;  /* 0x0000000800047824 */ /* 0x000fe200078e0203 */
[----:B------:R-:W-:Y:S01]  /*1860*/  ISETP.NE.AND P2, PT, RZ, UR44, PT ;  /* 0x0000002cff007c0c */ /* 0x000fe2000bf45270 */
[----:B------:R-:W-:Y:S02]  /*1870*/  IMAD R6, R5, 0x4000, R96 ;  /* 0x0000400005067824 */ /* 0x000fe400078e0260 */
[----:B------:R0:W1:Y:S10]  /*1880*/  SYNCS.PHASECHK.TRANS64.TRYWAIT P1, [R4+URZ], R117 ;  /* 0x00000075040075a7 */ /* 0x000074000802017f */
[----:B------:R-:W-:Y:S05]  /*1890*/  WARPSYNC.ALL ;  /* 0x0000000000007948 */ /* 0x000fea0003800000 */
[----:B------:R-:W-:-:S04]  /*18a0*/  IMAD.IADD R6, R3, 0x1, R6 ;  /* 0x0000000103067824 */ /* 0x000fc800078e0206 */
[--C-:B------:R-:W-:Y:S01]  /*18b0*/  IMAD.IADD R114, R99, 0x1, R6.reuse ;  /* 0x0000000163727824 */ /* 0x100fe200078e0206 */
[----:B------:R-:W-:Y:S01]  /*18c0*/  LDS.U8 R5, [R6+0x800] ;  /* 0x0008000006057984 */ /* 0x000fe20000000000 */
[----:B------:R-:W-:-:S03]  /*18d0*/  IMAD.IADD R116, R104, 0x1, R6 ;  /* 0x0000000168747824 */ /* 0x000fc600078e0206 */
[----:B------:R-:W-:Y:S01]  /*18e0*/  LDS.U8 R7, [R6+0x808] ;  /* 0x0008080006077984 */ /* 0x000fe20000000000 */
[----:B------:R-:W-:-:S03]  /*18f0*/  IMAD.IADD R115, R99, 0x1, R116 ;  /* 0x0000000163737824 */ /* 0x000fc600078e0274 */
[----:B------:R-:W-:Y:S04]  /*1900*/  LDS.U8 R9, [R6+0x1000] ;  /* 0x0010000006097984 */ /* 0x000fe80000000000 */
[----:B------:R-:W-:Y:S04]  /*1910*/  LDS.U8 R11, [R6+0x1008] ;  /* 0x00100800060b7984 */ /* 0x000fe80000000000 */
[----:B------:R-:W-:Y:S04]  /*1920*/  LDS.U8 R13, [R6+0x1800] ;  /* 0x00180000060d7984 */ /* 0x000fe80000000000 */
[----:B------:R-:W-:Y:S04]  /*1930*/  LDS.U8 R15, [R6+0x1808] ;  /* 0x00180800060f7984 */ /* 0x000fe80000000000 */
[----:B------:R-:W-:Y:S04]  /*1940*/  LDS.U8 R21, [R6+0x2000] ;  /* 0x0020000006157984 */ /* 0x000fe80000000000 */
[----:B------:R-:W-:Y:S04]  /*1950*/  LDS.U8 R23, [R6+0x2008] ;  /* 0x0020080006177984 */ /* 0x000fe80000000000 */
[----:B------:R-:W2:Y:S04]  /*1960*/  LDS.U8 R8, [R114+0x800] ;  /* 0x0008000072087984 */ /* 0x000ea80000000000 */
[----:B------:R-:W3:Y:S04]  /*1970*/  LDS.U8 R12, [R114+0x808] ;  /* 0x00080800720c7984 */ /* 0x000ee80000000000 */
[----:B------:R-:W4:Y:S04]  /*1980*/  LDS.U8 R22, [R114+0x1000] ;  /* 0x0010000072167984 */ /* 0x000f280000000000 */
[----:B------:R-:W0:Y:S04]  /*1990*/  LDS.U8 R28, [R114+0x1008] ;  /* 0x00100800721c7984 */ /* 0x000e280000000000 */
[----:B------:R-:W1:Y:S04]  /*19a0*/  LDS.U8 R34, [R114+0x1800] ;  /* 0x0018000072227984 */ /* 0x000e680000000000 */
[----:B------:R-:W1:Y:S04]  /*19b0*/  LDS.U8 R38, [R114+0x1808] ;  /* 0x0018080072267984 */ /* 0x000e680000000000 */
[----:B------:R-:W1:Y:S04]  /*19c0*/  LDS.U8 R44, [R114+0x2000] ;  /* 0x00200000722c7984 */ /* 0x000e680000000000 */
[----:B------:R-:W1:Y:S04]  /*19d0*/  LDS.U8 R48, [R114+0x2008] ;  /* 0x0020080072307984 */ /* 0x000e680000000000 */
[----:B------:R-:W1:Y:S04]  /*19e0*/  LDS.U8 R10, [R116+0x800] ;  /* 0x00080000740a7984 */ /* 0x000e680000000000 */
[----:B------:R-:W1:Y:S04]  /*19f0*/  LDS.U8 R14, [R116+0x808] ;  /* 0x00080800740e7984 */ /* 0x000e680000000000 */
[----:B------:R-:W1:Y:S01]  /*1a00*/  LDS.U8 R26, [R116+0x1000] ;  /* 0x00100000741a7984 */ /* 0x000e620000000000 */
[----:B--2---:R-:W-:-:S03]  /*1a10*/  PRMT R5, R8, 0x7604, R5 ;  /* 0x0000760408057816 */ /* 0x004fc60000000005 */
[----:B------:R-:W2:Y:S01]  /*1a20*/  LDS.U8 R30, [R116+0x1008] ;  /* 0x00100800741e7984 */ /* 0x000ea20000000000 */
[----:B---3--:R-:W-:-:S03]  /*1a30*/  PRMT R7, R12, 0x7604, R7 ;  /* 0x000076040c077816 */ /* 0x008fc60000000007 */
[----:B------:R-:W3:Y:S01]  /*1a40*/  LDS.U8 R36, [R116+0x1800] ;  /* 0x0018000074247984 */ /* 0x000ee20000000000 */
[----:B----4-:R-:W-:-:S03]  /*1a50*/  PRMT R9, R22, 0x7604, R9 ;  /* 0x0000760416097816 */ /* 0x010fc60000000009 */
[----:B------:R-:W4:Y:S01]  /*1a60*/  LDS.U8 R40, [R116+0x1808] ;  /* 0x0018080074287984 */ /* 0x000f220000000000 */
[----:B0-----:R-:W-:-:S03]  /*1a70*/  PRMT R11, R28, 0x7604, R11 ;  /* 0x000076041c0b7816 */ /* 0x001fc6000000000b */
[----:B------:R-:W0:Y:S01]  /*1a80*/  LDS.U8 R46, [R116+0x2000] ;  /* 0x00200000742e7984 */ /* 0x000e220000000000 */
[----:B-1----:R-:W-:-:S03]  /*1a90*/  PRMT R13, R34, 0x7604, R13 ;  /* 0x00007604220d7816 */ /* 0x002fc6000000000d */
[----:B------:R-:W1:Y:S01]  /*1aa0*/  LDS.U8 R50, [R116+0x2008] ;  /* 0x0020080074327984 */ /* 0x000e620000000000 */
[----:B------:R-:W-:-:S03]  /*1ab0*/  PRMT R15, R38, 0x7604, R15 ;  /* 0x00007604260f7816 */ /* 0x000fc6000000000f */
        /* <DEDUP_REMOVED lines=11> */
[----:B--2---:R-:W-:-:S03]  /*1b70*/  PRMT R11, R30, 0x7054, R11 ;  /* 0x000070541e0b7816 */ /* 0x004fc6000000000b */
[----:B------:R-:W2:Y:S01]  /*1b80*/  LDS.U8 R110, [R115+0x2000] ;  /* 0x00200000736e7984 */ /* 0x000ea20000000000 */
[----:B---3--:R-:W-:-:S03]  /*1b90*/  PRMT R13, R36, 0x7054, R13 ;  /* 0x00007054240d7816 */ /* 0x008fc6000000000d */
[----:B------:R-:W3:Y:S01]  /*1ba0*/  LDS.U8 R52, [R115+0x2008] ;  /* 0x0020080073347984 */ /* 0x000ee20000000000 */
[----:B----4-:R-:W-:Y:S02]  /*1bb0*/  PRMT R15, R40, 0x7054, R15 ;  /* 0x00007054280f7816 */ /* 0x010fe4000000000f */
[----:B0-----:R-:W-:Y:S02]  /*1bc0*/  PRMT R21, R46, 0x7054, R21 ;  /* 0x000070542e157816 */ /* 0x001fe40000000015 */
[----:B-1----:R-:W-:Y:S02]  /*1bd0*/  PRMT R23, R50, 0x7054, R23 ;  /* 0x0000705432177816 */ /* 0x002fe40000000017 */
[----:B------:R-:W-:Y:S02]  /*1be0*/  PRMT R100, R100, 0x654, R5 ;  /* 0x0000065464647816 */ /* 0x000fe40000000005 */
[----:B------:R-:W-:Y:S02]  /*1bf0*/  PRMT R101, R20, 0x654, R7 ;  /* 0x0000065414657816 */ /* 0x000fe40000000007 */
[----:B------:R-:W-:-:S02]  /*1c00*/  PRMT R102, R102, 0x654, R9 ;  /* 0x0000065466667816 */ /* 0x000fc40000000009 */
[----:B------:R-:W-:Y:S02]  /*1c10*/  PRMT R103, R32, 0x654, R11 ;  /* 0x0000065420677816 */ /* 0x000fe4000000000b */
[----:B------:R-:W-:Y:S02]  /*1c20*/  PRMT R108, R108, 0x654, R13 ;  /* 0x000006546c6c7816 */ /* 0x000fe4000000000d */
[----:B------:R-:W-:Y:S02]  /*1c30*/  PRMT R109, R42, 0x654, R15 ;  /* 0x000006542a6d7816 */ /* 0x000fe4000000000f */
[----:B--2---:R-:W-:Y:S02]  /*1c40*/  PRMT R110, R110, 0x654, R21 ;  /* 0x000006546e6e7816 */ /* 0x004fe40000000015 */
[----:B---3--:R-:W-:Y:S02]  /*1c50*/  PRMT R111, R52, 0x654, R23 ;  /* 0x00000654346f7816 */ /* 0x008fe40000000017 */
[----:B------:R-:W-:Y:S01]  /*1c60*/  R2UR UR4, R24 ;  /* 0x00000000180472ca */ /* 0x000fe200000e0000 */
[----:B------:R-:W-:Y:S01]  /*1c70*/  UMOV UR7, 0x40000040 ;  /* 0x4000004000077882 */ /* 0x000fe20000000000 */
[----:B------:R-:W-:-:S11]  /*1c80*/  WARPGROUP.ARRIVE ;  /* 0x00000000000079c5 */ /* 0x000fd60000000000 */
[----:B------:R-:W-:-:S04]  /*1c90*/  USHF.R.U32.HI UR4, URZ, 0x4, UR4 ;  /* 0x000000043f047899 */ /* 0x000fc80008011604 */
[----:B------:R-:W-:-:S04]  /*1ca0*/  ULOP3.LUT UR4, UR4, 0x3fff, URZ, 0xc0, !UPT ;  /* 0x00003fff04047892 */ /* 0x000fc8000f8ec03f */
[----:B------:R-:W-:-:S04]  /*1cb0*/  ULOP3.LUT UR5, UR4, 0x10000, URZ, 0xfc, !UPT ;  /* 0x0001000004057892 */ /* 0x000fc8000f8efc3f */
[----:B------:R-:W-:-:S07]  /*1cc0*/  ULEA UR4, UR41, UR5, 0xa ;  /* 0x0000000529047291 */ /* 0x000fce000f8e503f */
[----:B------:R-:W-:Y:S02]  /*1cd0*/  UMOV UR6, UR4 ;  /* 0x0000000400067c82 */ /* 0x000fe40008000000 */
[----:B------:R-:W-:Y:S01]  /*1ce0*/  QGMMA.64x128x32.F32.E5M2.E4M3 R24, R100, gdesc[UR4], RZ, !UPT, gsb0 ;  /* 0x01e0000464187df3 */ /* 0x000fe2000c0018ff */
[----:B------:R-:W-:Y:S01]  /*1cf0*/  UIADD3 UR6, UR4, 0x2, URZ ;  /* 0x0000000204067890 */ /* 0x000fe2000fffe03f */
[----:B------:R-:W-:Y:S01]  /*1d00*/  UMOV UR7, 0x40000040 ;  /* 0x4000004000077882 */ /* 0x000fe20000000000 */
[----:B------:R-:W-:Y:S02]  /*1d10*/  WARPGROUP.DEPBAR.LE gsb0, 0x0 ;  /* 0x00008000000079c5 */ /* 0x000fe40000010000 */
[----:B------:R-:W-:-:S07]  /*1d20*/  WARPGROUP.ARRIVE ;  /* 0x00000000000079c5 */ /* 0x000fce0000000000 */
[----:B------:R-:W-:Y:S01]  /*1d30*/  QGMMA.64x128x32.F32.E5M2.E4M3 R24, R108, gdesc[UR4], R24, gsb0 ;  /* 0x01e000046c187df3 */ /* 0x000fe20008001818 */
[----:B------:R-:W-:Y:S01]  /*1d40*/  UIADD3 UR6, UR4, 0x4, URZ ;  /* 0x0000000404067890 */ /* 0x000fe2000fffe03f */
[----:B------:R-:W-:Y:S01]  /*1d50*/  UMOV UR7, 0x40000040 ;  /* 0x4000004000077882 */ /* 0x000fe20000000000 */
[----:B------:R-:W-:Y:S01]  /*1d60*/  UIADD3 UR4, UR4, 0x6, URZ ;  /* 0x0000000604047890 */ /* 0x000fe2000fffe03f */
[----:B------:R-:W-:Y:S02]  /*1d70*/  WARPGROUP.DEPBAR.LE gsb0, 0x0 ;  /* 0x00008000000079c5 */ /* 0x000fe40000010000 */
[----:B------:R-:W-:Y:S04]  /*1d80*/  LDS.U8 R5, [R6+0x2800] ;  /* 0x0028000006057984 */ /* 0x000fe80000000000 */
[----:B------:R-:W0:Y:S04]  /*1d90*/  LDS.U8 R8, [R114+0x2800] ;  /* 0x0028000072087984 */ /* 0x000e280000000000 */
[----:B------:R-:W-:Y:S04]  /*1da0*/  LDS.U8 R7, [R6+0x2808] ;  /* 0x0028080006077984 */ /* 0x000fe80000000000 */
[----:B------:R-:W1:Y:S04]  /*1db0*/  LDS.U8 R12, [R114+0x2808] ;  /* 0x00280800720c7984 */ /* 0x000e680000000000 */
[----:B------:R-:W-:Y:S04]  /*1dc0*/  LDS.U8 R9, [R6+0x3000] ;  /* 0x0030000006097984 */ /* 0x000fe80000000000 */
[----:B------:R-:W2:Y:S04]  /*1dd0*/  LDS.U8 R22, [R114+0x3000] ;  /* 0x0030000072167984 */ /* 0x000ea80000000000 */
[----:B------:R-:W-:Y:S04]  /*1de0*/  LDS.U8 R13, [R6+0x3008] ;  /* 0x00300800060d7984 */ /* 0x000fe80000000000 */
[----:B------:R-:W3:Y:S04]  /*1df0*/  LDS.U8 R108, [R114+0x3008] ;  /* 0x00300800726c7984 */ /* 0x000ee80000000000 */
[----:B------:R-:W4:Y:S04]  /*1e00*/  LDS.U8 R10, [R116+0x2800] ;  /* 0x00280000740a7984 */ /* 0x000f280000000000 */
[----:B------:R-:W4:Y:S04]  /*1e10*/  LDS.U8 R14, [R116+0x2808] ;  /* 0x00280800740e7984 */ /* 0x000f280000000000 */
[----:B------:R-:W4:Y:S04]  /*1e20*/  LDS.U8 R102, [R116+0x3000] ;  /* 0x0030000074667984 */ /* 0x000f280000000000 */
[----:B------:R-:W4:Y:S01]  /*1e30*/  LDS.U8 R110, [R116+0x3008] ;  /* 0x00300800746e7984 */ /* 0x000f220000000000 */
[----:B0-----:R-:W-:-:S03]  /*1e40*/  PRMT R5, R8, 0x7604, R5 ;  /* 0x0000760408057816 */ /* 0x001fc60000000005 */
[----:B------:R-:W0:Y:S04]  /*1e50*/  LDS.U8 R100, [R115+0x2800] ;  /* 0x0028000073647984 */ /* 0x000e280000000000 */
[----:B------:R-:W0:Y:S01]  /*1e60*/  LDS.U8 R20, [R115+0x2808] ;  /* 0x0028080073147984 */ /* 0x000e220000000000 */
[----:B-1----:R-:W-:-:S03]  /*1e70*/  PRMT R7, R12, 0x7604, R7 ;  /* 0x000076040c077816 */ /* 0x002fc60000000007 */
[----:B------:R-:W1:Y:S04]  /*1e80*/  LDS.U8 R11, [R115+0x3000] ;  /* 0x00300000730b7984 */ /* 0x000e680000000000 */
[----:B------:R-:W1:Y:S01]  /*1e90*/  LDS.U8 R112, [R115+0x3008] ;  /* 0x0030080073707984 */ /* 0x000e620000000000 */
[----:B--2---:R-:W-:Y:S02]  /*1ea0*/  PRMT R9, R22, 0x7604, R9 ;  /* 0x0000760416097816 */ /* 0x004fe40000000009 */
[----:B---3--:R-:W-:Y:S02]  /*1eb0*/  PRMT R13, R108, 0x7604, R13 ;  /* 0x000076046c0d7816 */ /* 0x008fe4000000000d */
[----:B----4-:R-:W-:Y:S02]  /*1ec0*/  PRMT R5, R10, 0x7054, R5 ;  /* 0x000070540a057816 */ /* 0x010fe40000000005 */
[----:B------:R-:W-:-:S02]  /*1ed0*/  PRMT R7, R14, 0x7054, R7 ;  /* 0x000070540e077816 */ /* 0x000fc40000000007 */
[----:B------:R-:W-:Y:S02]  /*1ee0*/  PRMT R102, R102, 0x7054, R9 ;  /* 0x0000705466667816 */ /* 0x000fe40000000009 */
[----:B------:R-:W-:Y:S02]  /*1ef0*/  PRMT R13, R110, 0x7054, R13 ;  /* 0x000070546e0d7816 */ /* 0x000fe4000000000d */
[----:B0-----:R-:W-:Y:S02]  /*1f00*/  PRMT R100, R100, 0x654, R5 ;  /* 0x0000065464647816 */ /* 0x001fe40000000005 */
[----:B------:R-:W-:Y:S02]  /*1f10*/  PRMT R101, R20, 0x654, R7 ;  /* 0x0000065414657816 */ /* 0x000fe40000000007 */
[----:B-1----:R-:W-:Y:S02]  /*1f20*/  PRMT R102, R11, 0x654, R102 ;  /* 0x000006540b667816 */ /* 0x002fe40000000066 */
[----:B------:R-:W-:-:S04]  /*1f30*/  PRMT R103, R112, 0x654, R13 ;  /* 0x0000065470677816 */ /* 0x000fc8000000000d */
[----:B------:R-:W-:-:S06]  /*1f40*/  WARPGROUP.ARRIVE ;  /* 0x00000000000079c5 */ /* 0x000fcc0000000000 */
[----:B------:R-:W-:Y:S01]  /*1f50*/  QGMMA.64x128x32.F32.E5M2.E4M3 R24, R100, gdesc[UR4], R24, gsb0 ;  /* 0x01e0000464187df3 */ /* 0x000fe20008001818 */
[----:B------:R-:W-:Y:S01]  /*1f60*/  UMOV UR6, UR4 ;  /* 0x0000000400067c82 */ /* 0x000fe20008000000 */
[----:B------:R-:W-:Y:S01]  /*1f70*/  UMOV UR7, 0x40000040 ;  /* 0x4000004000077882 */ /* 0x000fe20000000000 */
[----:B------:R-:W-:Y:S02]  /*1f80*/  WARPGROUP.DEPBAR.LE gsb0, 0x0 ;  /* 0x00008000000079c5 */ /* 0x000fe40000010000 */
[----:B------:R-:W-:Y:S04]  /*1f90*/  LDS.U8 R5, [R6+0x3800] ;  /* 0x0038000006057984 */ /* 0x000fe80000000000 */
[----:B------:R-:W0:Y:S04]  /*1fa0*/  LDS.U8 R8, [R114+0x3800] ;  /* 0x0038000072087984 */ /* 0x000e280000000000 */
[----:B------:R-:W-:Y:S04]  /*1fb0*/  LDS.U8 R7, [R6+0x3808] ;  /* 0x0038080006077984 */ /* 0x000fe80000000000 */
[----:B------:R-:W-:Y:S04]  /*1fc0*/  LDS.U8 R9, [R6+0x4000] ;  /* 0x0040000006097984 */ /* 0x000fe80000000000 */
[----:B------:R-:W-:Y:S04]  /*1fd0*/  LDS.U8 R11, [R6+0x4008] ;  /* 0x00400800060b7984 */ /* 0x000fe80000000000 */
[----:B------:R-:W1:Y:S04]  /*1fe0*/  LDS.U8 R12, [R114+0x3808] ;  /* 0x00380800720c7984 */ /* 0x000e680000000000 */
[----:B------:R-:W2:Y:S04]  /*1ff0*/  LDS.U8 R22, [R114+0x4000] ;  /* 0x0040000072167984 */ /* 0x000ea80000000000 */
[----:B------:R-:W3:Y:S04]  /*2000*/  LDS.U8 R102, [R114+0x4008] ;  /* 0x0040080072667984 */ /* 0x000ee80000000000 */
[----:B------:R-:W4:Y:S04]  /*2010*/  LDS.U8 R10, [R116+0x3800] ;  /* 0x00380000740a7984 */ /* 0x000f280000000000 */
[----:B------:R-:W4:Y:S04]  /*2020*/  LDS.U8 R14, [R116+0x3808] ;  /* 0x00380800740e7984 */ /* 0x000f280000000000 */
[----:B------:R-:W4:Y:S04]  /*2030*/  LDS.U8 R100, [R116+0x4000] ;  /* 0x0040000074647984 */ /* 0x000f280000000000 */
[----:B------:R-:W4:Y:S01]  /*2040*/  LDS.U8 R112, [R116+0x4008] ;  /* 0x0040080074707984 */ /* 0x000f220000000000 */
[----:B0-----:R-:W-:-:S03]  /*2050*/  PRMT R5, R8, 0x7604, R5 ;  /* 0x0000760408057816 */ /* 0x001fc60000000005 */
[----:B------:R-:W0:Y:S04]  /*2060*/  LDS.U8 R108, [R115+0x3800] ;  /* 0x00380000736c7984 */ /* 0x000e280000000000 */
[----:B------:R-:W0:Y:S04]  /*2070*/  LDS.U8 R20, [R115+0x3808] ;  /* 0x0038080073147984 */ /* 0x000e280000000000 */
[----:B------:R-:W0:Y:S04]  /*2080*/  LDS.U8 R110, [R115+0x4000] ;  /* 0x00400000736e7984 */ /* 0x000e280000000000 */
[----:B------:R-:W0:Y:S01]  /*2090*/  LDS.U8 R6, [R115+0x4008] ;  /* 0x0040080073067984 */ /* 0x000e220000000000 */
[----:B-1----:R-:W-:-:S02]  /*20a0*/  PRMT R7, R12, 0x7604, R7 ;  /* 0x000076040c077816 */ /* 0x002fc40000000007 */
[----:B--2---:R-:W-:Y:S02]  /*20b0*/  PRMT R9, R22, 0x7604, R9 ;  /* 0x0000760416097816 */ /* 0x004fe40000000009 */
[----:B---3--:R-:W-:Y:S02]  /*20c0*/  PRMT R11, R102, 0x7604, R11 ;  /* 0x00007604660b7816 */ /* 0x008fe4000000000b */
[----:B----4-:R-:W-:Y:S02]  /*20d0*/  PRMT R5, R10, 0x7054, R5 ;  /* 0x000070540a057816 */ /* 0x010fe40000000005 */
[----:B------:R-:W-:Y:S02]  /*20e0*/  PRMT R7, R14, 0x7054, R7 ;  /* 0x000070540e077816 */ /* 0x000fe40000000007 */
[----:B------:R-:W-:Y:S02]  /*20f0*/  PRMT R9, R100, 0x7054, R9 ;  /* 0x0000705464097816 */ /* 0x000fe40000000009 */
[----:B------:R-:W-:-:S02]  /*2100*/  PRMT R11, R112, 0x7054, R11 ;  /* 0x00007054700b7816 */ /* 0x000fc4000000000b */
[----:B0-----:R-:W-:Y:S02]  /*2110*/  PRMT R108, R108, 0x654, R5 ;  /* 0x000006546c6c7816 */ /* 0x001fe40000000005 */
[----:B------:R-:W-:Y:S02]  /*2120*/  PRMT R109, R20, 0x654, R7 ;  /* 0x00000654146d7816 */ /* 0x000fe40000000007 */
[----:B------:R-:W-:Y:S02]  /*2130*/  PRMT R110, R110, 0x654, R9 ;  /* 0x000006546e6e7816 */ /* 0x000fe40000000009 */
[----:B------:R-:W-:-:S04]  /*2140*/  PRMT R111, R6, 0x654, R11 ;  /* 0x00000654066f7816 */ /* 0x000fc8000000000b */
[----:B------:R-:W-:-:S06]  /*2150*/  WARPGROUP.ARRIVE ;  /* 0x00000000000079c5 */ /* 0x000fcc0000000000 */
[----:B------:R-:W-:Y:S03]  /*2160*/  QGMMA.64x128x32.F32.E5M2.E4M3 R24, R108, gdesc[UR4], R24, gsb0 ;  /* 0x01e000046c187df3 */ /* 0x000fe60008001818 */
[----:B------:R-:W-:Y:S02]  /*2170*/  WARPGROUP.DEPBAR.LE gsb0, 0x0 ;  /* 0x00008000000079c5 */ /* 0x000fe40000010000 */
[----:B------:R-:W-:Y:S05]  /*2180*/  @!P2 BRA `(.L_x_22) ;  /* 0x000000140090a947 */ /* 0x000fea0003800000 */
[----:B------:R-:W-:Y:S05]  /*2190*/  @!P0 BRA `(.L_x_23) ;  /* 0x0000000000048947 */ /* 0x000fea0003800000 */
[----:B------:R-:W-:Y:S01]  /*21a0*/  BPT.TRAP 0x1 ;  /* 0x000000040000795c */ /* 0x000fe20000300000 */
.L_x_23:
[----:B------:R-:W-:-:S05]  /*21b0*/  IMAD.SHL.U32 R12, R0, 0x4000, RZ ;  /* 0x00004000000c7824 */ /* 0x000fca00078e00ff */
[----:B------:R-:W-:Y:S01]  /*21c0*/  IADD3 R5, R3, R12, R96 ;  /* 0x0000000c03057210 */ /* 0x000fe20007ffe060 */
[----:B------:R-:W-:Y:S06]  /*21d0*/  @P1 BRA `(.L_x_24) ;  /* 0x0000000000081947 */ /* 0x000fec0003800000 */
[----:B------:R-:W0:Y:S02]  /*21e0*/  SYNCS.PHASECHK.TRANS64.TRYWAIT P1, [R4+URZ], R117 ;  /* 0x00000075040075a7 */ /* 0x000e24000802017f */
[----:B0-----:R-:W-:Y:S05]  /*21f0*/  @!P1 BRA `(.L_x_25) ;  /* 0x0000008000109947 */ /* 0x001fea0003800000 */
.L_x_24:
[C-C-:B------:R-:W-:Y:S01]  /*2200*/  IMAD.IADD R14, R99.reuse, 0x1, R5.reuse ;  /* 0x00000001630e7824 */ /* 0x140fe200078e0205 */
[----:B0-----:R-:W-:Y:S01]  /*2210*/  LDS.U8 R4, [R5+0x800] ;  /* 0x0008000005047984 */ /* 0x001fe20000000000 */
[----:B------:R-:W-:Y:S01]  /*2220*/  IMAD.IADD R20, R104, 0x1, R5 ;  /* 0x0000000168147824 */ /* 0x000fe200078e0205 */
[----:B------:R-:W0:Y:S02]  /*2230*/  LDC R100, c[0x0][0x28c] ;  /* 0x0000a300ff647b82 */ /* 0x000e240000000800 */
[----:B------:R-:W1:Y:S01]  /*2240*/  LDS.U8 R7, [R14+0x800] ;  /* 0x000800000e077984 */ /* 0x000e620000000000 */
[----:B------:R-:W-:-:S03]  /*2250*/  IMAD.IADD R22, R99, 0x1, R20 ;  /* 0x0000000163167824 */ /* 0x000fc600078e0214 */
[----:B------:R-:W-:Y:S04]  /*2260*/  LDS.U8 R6, [R5+0x808] ;  /* 0x0008080005067984 */ /* 0x000fe80000000000 */
[----:B------:R-:W-:Y:S04]  /*2270*/  LDS.U8 R8, [R5+0x1000] ;  /* 0x0010000005087984 */ /* 0x000fe80000000000 */
[----:B------:R-:W-:Y:S04]  /*2280*/  LDS.U8 R10, [R5+0x1008] ;  /* 0x00100800050a7984 */ /* 0x000fe80000000000 */
[----:B------:R-:W2:Y:S04]  /*2290*/  LDS.U8 R13, [R14+0x808] ;  /* 0x000808000e0d7984 */ /* 0x000ea80000000000 */
[----:B------:R-:W3:Y:S01]  /*22a0*/  LDS.U8 R21, [R14+0x1000] ;  /* 0x001000000e157984 */ /* 0x000ee20000000000 */
[----:B0-----:R-:W-:-:S03]  /*22b0*/  ISETP.GE.AND P1, PT, R100, 0x101, PT ;  /* 0x000001016400780c */ /* 0x001fc60003f26270 */
[----:B------:R-:W0:Y:S04]  /*22c0*/  LDS.U8 R103, [R14+0x1008] ;  /* 0x001008000e677984 */ /* 0x000e280000000000 */
[----:B------:R-:W4:Y:S04]  /*22d0*/  LDS.U8 R9, [R20+0x800] ;  /* 0x0008000014097984 */ /* 0x000f280000000000 */
[----:B------:R-:W4:Y:S04]  /*22e0*/  LDS.U8 R15, [R20+0x808] ;  /* 0x00080800140f7984 */ /* 0x000f280000000000 */
[----:B------:R-:W4:Y:S04]  /*22f0*/  LDS.U8 R23, [R20+0x1000] ;  /* 0x0010000014177984 */ /* 0x000f280000000000 */
[----:B------:R-:W4:Y:S01]  /*2300*/  LDS.U8 R109, [R20+0x1008] ;  /* 0x00100800146d7984 */ /* 0x000f220000000000 */
[----:B-1----:R-:W-:-:S03]  /*2310*/  PRMT R4, R7, 0x7604, R4 ;  /* 0x0000760407047816 */ /* 0x002fc60000000004 */
[----:B------:R-:W1:Y:S04]  /*2320*/  LDS.U8 R11, [R22+0x800] ;  /* 0x00080000160b7984 */ /* 0x000e680000000000 */
[----:B------:R-:W1:Y:S04]  /*2330*/  LDS.U8 R101, [R22+0x808] ;  /* 0x0008080016657984 */ /* 0x000e680000000000 */
[----:B------:R-:W1:Y:S04]  /*2340*/  LDS.U8 R5, [R22+0x1000] ;  /* 0x0010000016057984 */ /* 0x000e680000000000 */
[----:B------:R-:W1:Y:S01]  /*2350*/  LDS.U8 R111, [R22+0x1008] ;  /* 0x00100800166f7984 */ /* 0x000e620000000000 */
[----:B--2---:R-:W-:-:S02]  /*2360*/  PRMT R6, R13, 0x7604, R6 ;  /* 0x000076040d067816 */ /* 0x004fc40000000006 */
[----:B---3--:R-:W-:Y:S02]  /*2370*/  PRMT R8, R21, 0x7604, R8 ;  /* 0x0000760415087816 */ /* 0x008fe40000000008 */
[----:B0-----:R-:W-:Y:S02]  /*2380*/  PRMT R10, R103, 0x7604, R10 ;  /* 0x00007604670a7816 */ /* 0x001fe4000000000a */
[----:B----4-:R-:W-:Y:S02]  /*2390*/  PRMT R4, R9, 0x7054, R4 ;  /* 0x0000705409047816 */ /* 0x010fe40000000004 */
[----:B------:R-:W-:Y:S02]  /*23a0*/  PRMT R6, R15, 0x7054, R6 ;  /* 0x000070540f067816 */ /* 0x000fe40000000006 */
[----:B------:R-:W-:Y:S02]  /*23b0*/  PRMT R8, R23, 0x7054, R8 ;  /* 0x0000705417087816 */ /* 0x000fe40000000008 */
[----:B------:R-:W-:-:S02]  /*23c0*/  PRMT R10, R109, 0x7054, R10 ;  /* 0x000070546d0a7816 */ /* 0x000fc4000000000a */
[----:B-1----:R-:W-:Y:S01]  /*23d0*/  PRMT R100, R11, 0x654, R4 ;  /* 0x000006540b647816 */ /* 0x002fe20000000004 */
[----:B------:R-:W-:Y:S01]  /*23e0*/  IMAD.U32 R4, RZ, RZ, UR41 ;  /* 0x00000029ff047e24 */ /* 0x000fe2000f8e00ff */
[----:B------:R-:W-:Y:S02]  /*23f0*/  PRMT R101, R101, 0x654, R6 ;  /* 0x0000065465657816 */ /* 0x000fe40000000006 */
[----:B------:R-:W-:Y:S02]  /*2400*/  PRMT R102, R5, 0x654, R8 ;  /* 0x0000065405667816 */ /* 0x000fe40000000008 */
[----:B------:R-:W-:Y:S01]  /*2410*/  PRMT R103, R111, 0x654, R10 ;  /* 0x000006546f677816 */ /* 0x000fe2000000000a */
[----:B------:R-:W-:Y:S06]  /*2420*/  @!P1 BRA `(.L_x_26) ;  /* 0x0000000800f49947 */ /* 0x000fec0003800000 */
[----:B------:R-:W-:Y:S01]  /*2430*/  R2UR UR7, R0 ;  /* 0x00000000000772ca */ /* 0x000fe200000e0000 */
[----:B------:R-:W-:Y:S02]  /*2440*/  IMAD.U32 R5, RZ, RZ, UR44 ;  /* 0x0000002cff057e24 */ /* 0x000fe4000f8e00ff */
[----:B------:R-:W-:-:S12]  /*2450*/  IMAD.U32 R4, RZ, RZ, UR41 ;  /* 0x00000029ff047e24 */ /* 0x000fd8000f8e00ff */
.L_x_34:
[----:B------:R-:W-:-:S04]  /*2460*/  UIADD3 UR4, UR7, 0x1, URZ ;  /* 0x0000000107047890 */ /* 0x000fc8000fffe03f */
[----:B------:R-:W-:-:S04]  /*2470*/  UISETP.NE.AND UP0, UPT, UR4, 0x7, UPT ;  /* 0x000000070400788c */ /* 0x000fc8000bf05270 */
[----:B------:R-:W-:Y:S02]  /*2480*/  USEL UR6, URZ, 0x1, UP0 ;  /* 0x000000013f067887 */ /* 0x000fe40008000000 */
[----:B------:R-:W-:-:S04]  /*2490*/  USEL UR4, UR4, URZ, UP0 ;  /* 0x0000003f04047287 */ /* 0x000fc80008000000 */
[----:B------:R-:W-:Y:S02]  /*24a0*/  LOP3.LUT R113, R113, UR6, RZ, 0x3c, !PT ;  /* 0x0000000671717c12 */ /* 0x000fe4000f8e3cff */
[----:B------:R-:W-:Y:S01]  /*24b0*/  IMAD.U32 R0, RZ, RZ, UR4 ;  /* 0x00000004ff007e24 */ /* 0x000fe2000f8e00ff */
[----:B------:R-:W-:Y:S06]  /*24c0*/  @!P0 BRA `(.L_x_27) ;  /* 0x0000000000048947 */ /* 0x000fec0003800000 */
[----:B------:R-:W-:Y:S01]  /*24d0*/  BPT.TRAP 0x1 ;  /* 0x000000040000795c */ /* 0x000fe20000300000 */
.L_x_27:
[----:B------:R-:W0:Y:S01]  /*24e0*/  S2UR UR6, SR_CgaCtaId ;  /* 0x00000000000679c3 */ /* 0x000e220000008800 */
[----:B------:R-:W-:Y:S01]  /*24f0*/  UMOV UR4, 0x400 ;  /* 0x0000040000047882 */ /* 0x000fe20000000000 */
[----:B------:R-:W-:Y:S01]  /*2500*/  SHF.L.U32 R117, R113, 0x1f, RZ ;  /* 0x0000001f71757819 */ /* 0x000fe200000006ff */
[----:B------:R-:W-:Y:S01]  /*2510*/  UMOV UR11, 0x40000040 ;  /* 0x40000040000b7882 */ /* 0x000fe20000000000 */
[----:B------:R-:W-:-:S04]  /*2520*/  IMAD.U32 R7, RZ, RZ, UR7 ;  /* 0x00000007ff077e24 */ /* 0x000fc8000f8e00ff */
[----:B------:R-:W-:Y:S01]  /*2530*/  IMAD R6, R7, 0x4000, R96 ;  /* 0x0000400007067824 */ /* 0x000fe200078e0260 */
[----:B0-----:R-:W-:Y:S02]  /*2540*/  ULEA UR4, UR6, UR4, 0x18 ;  /* 0x0000000406047291 */ /* 0x001fe4000f8ec03f */
[----:B------:R-:W-:-:S04]  /*2550*/  ULEA UR6, UR7, UR5, 0xa ;  /* 0x0000000507067291 */ /* 0x000fc8000f8e503f */
[----:B------:R-:W-:Y:S01]  /*2560*/  IMAD.U32 R3, RZ, RZ, UR4 ;  /* 0x00000004ff037e24 */ /* 0x000fe2000f8e00ff */
[----:B------:R-:W-:Y:S02]  /*2570*/  UIADD3 UR4, UR6, 0x2, URZ ;  /* 0x0000000206047890 */ /* 0x000fe4000fffe03f */
[----:B------:R-:W-:Y:S01]  /*2580*/  UMOV UR10, UR6 ;  /* 0x00000006000a7c82 */ /* 0x000fe20008000000 */
[----:B------:R-:W-:Y:S02]  /*2590*/  IMAD R20, R0, 0x8, R3 ;  /* 0x0000000800147824 */ /* 0x000fe400078e0203 */
[----:B------:R-:W-:Y:S02]  /*25a0*/  IMAD.IADD R22, R3, 0x1, R6 ;  /* 0x0000000103167824 */ /* 0x000fe400078e0206 */
[----:B------:R0:W1:Y:S01]  /*25b0*/  SYNCS.PHASECHK.TRANS64.TRYWAIT P1, [R20+URZ], R117 ;  /* 0x00000075140075a7 */ /* 0x000062000802017f */
[----:B------:R-:W-:Y:S01]  /*25c0*/  WARPGROUP.ARRIVE ;  /* 0x00000000000079c5 */ /* 0x000fe20000000000 */
[----:B------:R-:W-:-:S02]  /*25d0*/  IMAD.IADD R112, R99, 0x1, R22 ;  /* 0x0000000163707824 */ /* 0x000fc400078e0216 */
[----:B------:R-:W-:-:S03]  /*25e0*/  IMAD.IADD R114, R104, 0x1, R22 ;  /* 0x0000000168727824 */ /* 0x000fc600078e0216 */
[----:B------:R-:W-:Y:S01]  /*25f0*/  QGMMA.64x128x32.F32.E5M2.E4M3 R24, R100, gdesc[UR8], R24, gsb0 ;  /* 0x01e0000864187df3 */ /* 0x000fe20008001818 */
[----:B------:R-:W-:Y:S01]  /*2600*/  IMAD.IADD R116, R99, 0x1, R114 ;  /* 0x0000000163747824 */ /* 0x000fe200078e0272 */
[----:B------:R-:W-:Y:S01]  /*2610*/  UMOV UR10, UR4 ;  /* 0x00000004000a7c82 */ /* 0x000fe20008000000 */
[----:B------:R-:W-:Y:S01]  /*2620*/  UMOV UR11, 0x40000040 ;  /* 0x40000040000b7882 */ /* 0x000fe20000000000 */
[----:B------:R-:W-:Y:S02]  /*2630*/  WARPGROUP.DEPBAR.LE gsb0, 0x0 ;  /* 0x00008000000079c5 */ /* 0x000fe40000010000 */
[----:B------:R-:W-:Y:S04]  /*2640*/  LDS.U8 R6, [R22+0x1800] ;  /* 0x0018000016067984 */ /* 0x000fe80000000000 */
[----:B------:R-:W2:Y:S04]  /*2650*/  LDS.U8 R7, [R112+0x1800] ;  /* 0x0018000070077984 */ /* 0x000ea80000000000 */
[----:B------:R-:W-:Y:S04]  /*2660*/  LDS.U8 R8, [R22+0x1808] ;  /* 0x0018080016087984 */ /* 0x000fe80000000000 */
[----:B------:R-:W3:Y:S04]  /*2670*/  LDS.U8 R13, [R112+0x1808] ;  /* 0x00180800700d7984 */ /* 0x000ee80000000000 */
[----:B------:R-:W-:Y:S04]  /*2680*/  LDS.U8 R10, [R22+0x2000] ;  /* 0x00200000160a7984 */ /* 0x000fe80000000000 */
[----:B------:R-:W4:Y:S04]  /*2690*/  LDS.U8 R21, [R112+0x2000] ;  /* 0x0020000070157984 */ /* 0x000f280000000000 */
[----:B------:R-:W-:Y:S04]  /*26a0*/  LDS.U8 R12, [R22+0x2008] ;  /* 0x00200800160c7984 */ /* 0x000fe80000000000 */
[----:B------:R-:W0:Y:S04]  /*26b0*/  LDS.U8 R103, [R112+0x2008] ;  /* 0x0020080070677984 */ /* 0x000e280000000000 */
[----:B------:R-:W1:Y:S04]  /*26c0*/  LDS.U8 R9, [R114+0x1800] ;  /* 0x0018000072097984 */ /* 0x000e680000000000 */
[----:B------:R-:W1:Y:S04]  /*26d0*/  LDS.U8 R15, [R114+0x1808] ;  /* 0x00180800720f7984 */ /* 0x000e680000000000 */
[----:B------:R-:W1:Y:S04]  /*26e0*/  LDS.U8 R23, [R114+0x2000] ;  /* 0x0020000072177984 */ /* 0x000e680000000000 */
[----:B------:R-:W1:Y:S01]  /*26f0*/  LDS.U8 R111, [R114+0x2008] ;  /* 0x00200800726f7984 */ /* 0x000e620000000000 */
[----:B--2---:R-:W-:-:S03]  /*2700*/  PRMT R6, R7, 0x7604, R6 ;  /* 0x0000760407067816 */ /* 0x004fc60000000006 */
[----:B------:R-:W2:Y:S04]  /*2710*/  LDS.U8 R11, [R116+0x1800] ;  /* 0x00180000740b7984 */ /* 0x000ea80000000000 */
[----:B------:R-:W2:Y:S01]  /*2720*/  LDS.U8 R109, [R116+0x1808] ;  /* 0x00180800746d7984 */ /* 0x000ea20000000000 */
[----:B---3--:R-:W-:-:S03]  /*2730*/  PRMT R8, R13, 0x7604, R8 ;  /* 0x000076040d087816 */ /* 0x008fc60000000008 */
[----:B------:R-:W3:Y:S04]  /*2740*/  LDS.U8 R101, [R116+0x2000] ;  /* 0x0020000074657984 */ /* 0x000ee80000000000 */
[----:B------:R-:W3:Y:S01]  /*2750*/  LDS.U8 R14, [R116+0x2008] ;  /* 0x00200800740e7984 */ /* 0x000ee20000000000 */
[----:B----4-:R-:W-:Y:S02]  /*2760*/  PRMT R10, R21, 0x7604, R10 ;  /* 0x00007604150a7816 */ /* 0x010fe4000000000a */
[----:B0-----:R-:W-:Y:S02]  /*2770*/  PRMT R12, R103, 0x7604, R12 ;  /* 0x00007604670c7816 */ /* 0x001fe4000000000c */
[----:B-1----:R-:W-:Y:S02]  /*2780*/  PRMT R6, R9, 0x7054, R6 ;  /* 0x0000705409067816 */ /* 0x002fe40000000006 */
[----:B------:R-:W-:-:S02]  /*2790*/  PRMT R8, R15, 0x7054, R8 ;  /* 0x000070540f087816 */ /* 0x000fc40000000008 */
[----:B------:R-:W-:Y:S02]  /*27a0*/  PRMT R10, R23, 0x7054, R10 ;  /* 0x00007054170a7816 */ /* 0x000fe4000000000a */
[----:B------:R-:W-:Y:S02]  /*27b0*/  PRMT R111, R111, 0x7054, R12 ;  /* 0x000070546f6f7816 */ /* 0x000fe4000000000c */
[----:B--2---:R-:W-:Y:S02]  /*27c0*/  PRMT R108, R11, 0x654, R6 ;  /* 0x000006540b6c7816 */ /* 0x004fe40000000006 */
[----:B------:R-:W-:Y:S02]  /*27d0*/  PRMT R109, R109, 0x654, R8 ;  /* 0x000006546d6d7816 */ /* 0x000fe40000000008 */
[----:B---3--:R-:W-:Y:S02]  /*27e0*/  PRMT R110, R101, 0x654, R10 ;  /* 0x00000654656e7816 */ /* 0x008fe4000000000a */
[----:B------:R-:W-:-:S04]  /*27f0*/  PRMT R111, R14, 0x654, R111 ;  /* 0x000006540e6f7816 */ /* 0x000fc8000000006f */
[----:B------:R-:W-:-:S06]  /*2800*/  WARPGROUP.ARRIVE ;  /* 0x00000000000079c5 */ /* 0x000fcc0000000000 */
[----:B------:R-:W-:Y:S03]  /*2810*/  QGMMA.64x128x32.F32.E5M2.E4M3 R24, R108, gdesc[UR8], R24, gsb0 ;  /* 0x01e000086c187df3 */ /* 0x000fe60008001818 */
        /* <DEDUP_REMOVED lines=28> */
[----:B------:R-:W-:Y:S01]  /*29e0*/  PRMT R103, R115, 0x654, R12 ;  /* 0x0000065473677816 */ /* 0x000fe2000000000c */
[----:B------:R-:W-:Y:S06]  /*29f0*/  @!P0 BRA `(.L_x_28) ;  /* 0x0000000000048947 */ /* 0x000fec0003800000 */
[----:B------:R-:W-:Y:S01]  /*2a00*/  BPT.TRAP 0x1 ;  /* 0x000000040000795c */ /* 0x000fe20000300000 */
.L_x_28:
[----:B------:R-:W-:Y:S01]  /*2a10*/  IMAD R6, R4, 0x8, R3 ;  /* 0x0000000804067824 */ /* 0x000fe200078e0203 */
[----:B------:R-:W-:-:S03]  /*2a20*/  ISETP.GT.U32.AND P2, PT, R18, 0x1, PT ;  /* 0x000000011200780c */ /* 0x000fc60003f44070 */
[----:B------:R-:W-:-:S05]  /*2a30*/  VIADD R6, R6, 0x38 ;  /* 0x0000003806067836 */ /* 0x000fca0000000000 */
[----:B------:R-:W-:-:S04]  /*2a40*/  PRMT R6, RZ, 0x654, R6 ;  /* 0x00000654ff067816 */ /* 0x000fc80000000006 */
[----:B------:R0:W-:Y:S01]  /*2a50*/  SYNCS.ARRIVE.TRANS64.RED.A1T0 RZ, [R6+URZ], RZ ;  /* 0x000000ff06ff79a7 */ /* 0x0001e2000810043f */
[----:B------:R-:W-:Y:S05]  /*2a60*/  @P2 BRA `(.L_x_29) ;  /* 0x0000000000042947 */ /* 0x000fea0003800000 */
[----:B------:R-:W-:Y:S01]  /*2a70*/  BPT.TRAP 0x1 ;  /* 0x000000040000795c */ /* 0x000fe20000300000 */
.L_x_29:
[----:B------:R-:W-:Y:S01]  /*2a80*/  UIADD3 UR4, UR6, 0x4, URZ ;  /* 0x0000000406047890 */ /* 0x000fe2000fffe03f */
[----:B------:R-:W-:Y:S01]  /*2a90*/  WARPGROUP.ARRIVE ;  /* 0x00000000000079c5 */ /* 0x000fe20000000000 */
[----:B------:R-:W-:Y:S01]  /*2aa0*/  UMOV UR11, 0x40000040 ;  /* 0x40000040000b7882 */ /* 0x000fe20000000000 */
[----:B------:R-:W-:-:S04]  /*2ab0*/  VIADD R4, R4, 0x1 ;  /* 0x0000000104047836 */ /* 0x000fc80000000000 */
[----:B------:R-:W-:Y:S01]  /*2ac0*/  UMOV UR10, UR4 ;  /* 0x00000004000a7c82 */ /* 0x000fe20008000000 */
[C---:B------:R-:W-:Y:S01]  /*2ad0*/  ISETP.NE.AND P2, PT, R4.reuse, 0x7, PT ;  /* 0x000000070400780c */ /* 0x040fe20003f45270 */
[----:B------:R-:W-:Y:S03]  /*2ae0*/  QGMMA.64x128x32.F32.E5M2.E4M3 R24, R100, gdesc[UR8], R24, gsb0 ;  /* 0x01e0000864187df3 */ /* 0x000fe60008001818 */
[----:B------:R-:W-:Y:S01]  /*2af0*/  SEL R4, R4, RZ, P2 ;  /* 0x000000ff04047207 */ /* 0x000fe20001000000 */
[----:B------:R-:W-:Y:S02]  /*2b00*/  WARPGROUP.DEPBAR.LE gsb0, 0x0 ;  /* 0x00008000000079c5 */ /* 0x000fe40000010000 */
[----:B0-----:R-:W-:Y:S04]  /*2b10*/  LDS.U8 R6, [R22+0x3800] ;  /* 0x0038000016067984 */ /* 0x001fe80000000000 */
        /* <DEDUP_REMOVED lines=29> */
.L_x_30:
[----:B------:R-:W-:Y:S01]  /*2cf0*/  IMAD.SHL.U32 R12, R0, 0x4000, RZ ;  /* 0x00004000000c7824 */ /* 0x000fe200078e00ff */
[----:B------:R-:W-:Y:S04]  /*2d00*/  BSSY B0, `(.L_x_31) ;  /* 0x0000005000007945 */ /* 0x000fe80003800000 */
[----:B------:R-:W-:Y:S01]  /*2d10*/  IADD3 R22, R3, R12, R96 ;  /* 0x0000000c03167210 */ /* 0x000fe20007ffe060 */
[----:B------:R-:W-:Y:S06]  /*2d20*/  @P1 BRA `(.L_x_32) ;  /* 0x0000000000081947 */ /* 0x000fec0003800000 */
[----:B------:R-:W0:Y:S02]  /*2d30*/  SYNCS.PHASECHK.TRANS64.TRYWAIT P1, [R20+URZ], R117 ;  /* 0x00000075140075a7 */ /* 0x000e24000802017f */
[----:B0-----:R-:W-:Y:S05]  /*2d40*/  @!P1 BRA `(.L_x_33) ;  /* 0x0000007400509947 */ /* 0x001fea0003800000 */
.L_x_32:
[----:B------:R-:W-:Y:S05]  /*2d50*/  BSYNC B0 ;  /* 0x0000000000007941 */ /* 0x000fea0003800000 */
.L_x_31:
[C-C-:B0-----:R-:W-:Y:S01]  /*2d60*/  IMAD.IADD R20, R99.reuse, 0x1, R22.reuse ;  /* 0x0000000163147824 */ /* 0x141fe200078e0216 */
[----:B------:R-:W-:Y:S01]  /*2d70*/  LDS.U8 R10, [R22+0x1000] ;  /* 0x00100000160a7984 */ /* 0x000fe20000000000 */
[----:B------:R-:W-:Y:S01]  /*2d80*/  IMAD.IADD R100, R104, 0x1, R22 ;  /* 0x0000000168647824 */ /* 0x000fe200078e0216 */
[----:B------:R-:W-:Y:S05]  /*2d90*/  WARPSYNC.ALL ;  /* 0x0000000000007948 */ /* 0x000fea0003800000 */
[----:B------:R-:W0:Y:S01]  /*2da0*/  LDS.U8 R21, [R20+0x1000] ;  /* 0x0010000014157984 */ /* 0x000e220000000000 */
[----:B------:R-:W-:-:S03]  /*2db0*/  IMAD.IADD R102, R99, 0x1, R100 ;  /* 0x0000000163667824 */ /* 0x000fc600078e0264 */
        /* <DEDUP_REMOVED lines=14> */
[----:B------:R0:W0:Y:S01]  /*2ea0*/  LDS.U8 R119, [R102+0x1008] ;  /* 0x0010080066777984 */ /* 0x0000220000000000 */
        /* <DEDUP_REMOVED lines=10> */
[----:B------:R-:W-:Y:S01]  /*2f50*/  PRMT R103, R119, 0x654, R14 ;  /* 0x0000065477677816 */ /* 0x000fe2000000000e */
[----:B------:R-:W-:Y:S01]  /*2f60*/  UIADD3 UR4, UR6, 0x6, URZ ;  /* 0x0000000606047890 */ /* 0x000fe2000fffe03f */
[----:B------:R-:W-:Y:S01]  /*2f70*/  WARPGROUP.ARRIVE ;  /* 0x00000000000079c5 */ /* 0x000fe20000000000 */
[----:B------:R-:W-:Y:S01]  /*2f80*/  UMOV UR7, 0x40000040 ;  /* 0x4000004000077882 */ /* 0x000fe20000000000 */
[C---:B------:R-:W-:Y:S01]  /*2f90*/  ISETP.GT.AND P1, PT, R5.reuse, 0x2, PT ;  /* 0x000000020500780c */ /* 0x040fe20003f24270 */
[----:B------:R-:W-:-:S03]  /*2fa0*/  VIADD R5, R5, 0xffffffff ;  /* 0xffffffff05057836 */ /* 0x000fc60000000000 */
[----:B------:R-:W-:Y:S02]  /*2fb0*/  UMOV UR6, UR4 ;  /* 0x0000000400067c82 */ /* 0x000fe40008000000 */
[----:B------:R-:W-:Y:S01]  /*2fc0*/  QGMMA.64x128x32.F32.E5M2.E4M3 R24, R108, gdesc[UR4], R24, gsb0 ;  /* 0x01e000046c187df3 */ /* 0x000fe20008001818 */
[----:B------:R-:W-:Y:S02]  /*2fd0*/  R2UR UR7, R0 ;  /* 0x00000000000772ca */ /* 0x000fe400000e0000 */
[----:B------:R-:W-:-:S04]  /*2fe0*/  WARPGROUP.DEPBAR.LE gsb0, 0x0 ;  /* 0x00008000000079c5 */ /* 0x000fc80000010000 */
[----:B------:R-:W-:Y:S09]  /*2ff0*/  @P1 BRA `(.L_x_34) ;  /* 0xfffffff400181947 */ /* 0x000ff2000383ffff */
.L_x_26:
[----:B------:R-:W-:Y:S01]  /*3000*/  IMAD.MOV.U32 R7, RZ, RZ, 0x40000040 ;  /* 0x40000040ff077424 */ /* 0x000fe200078e00ff */
[----:B------:R-:W-:Y:S01]  /*3010*/  LEA R6, R0, UR5, 0xa ;  /* 0x0000000500067c11 */ /* 0x000fe2000f8e50ff */
[----:B------:R-:W-:Y:S01]  /*3020*/  WARPGROUP.ARRIVE ;  /* 0x00000000000079c5 */ /* 0x000fe20000000000 */
[----:B------:R-:W-:Y:S01]  /*3030*/  IADD3 R20, R3, R12, R96 ;  /* 0x0000000c03147210 */ /* 0x000fe20007ffe060 */
[----:B------:R-:W-:Y:S01]  /*3040*/  IMAD.MOV.U32 R9, RZ, RZ, 0x40000040 ;  /* 0x40000040ff097424 */ /* 0x000fe200078e00ff */
[C---:B------:R-:W-:Y:S01]  /*3050*/  R2UR UR6, R6.reuse ;  /* 0x00000000060672ca */ /* 0x040fe200000e0000 */
[----:B------:R-:W-:Y:S01]  /*3060*/  VIADD R8, R6, 0x2 ;  /* 0x0000000206087836 */ /* 0x000fe20000000000 */
[----:B------:R-:W-:Y:S01]  /*3070*/  R2UR UR7, R7 ;  /* 0x00000000070772ca */ /* 0x000fe200000e0000 */
[--C-:B------:R-:W-:Y:S02]  /*3080*/  IMAD.IADD R22, R99, 0x1, R20.reuse ;  /* 0x0000000163167824 */ /* 0x100fe400078e0214 */
[----:B------:R-:W-:-:S04]  /*3090*/  IMAD.IADD R108, R104, 0x1, R20 ;  /* 0x00000001686c7824 */ /* 0x000fc800078e0214 */
[----:B------:R-:W-:-:S06]  /*30a0*/  IMAD.IADD R110, R99, 0x1, R108 ;  /* 0x00000001636e7824 */ /* 0x000fcc00078e026c */
[----:B------:R-:W-:Y:S01]  /*30b0*/  QGMMA.64x128x32.F32.E5M2.E4M3 R24, R100, gdesc[UR4], R24, gsb0 ;  /* 0x01e0000464187df3 */ /* 0x000fe20008001818 */
[----:B------:R-:W-:Y:S02]  /*30c0*/  R2UR UR6, R8 ;  /* 0x00000000080672ca */ /* 0x000fe400000e0000 */
[----:B------:R-:W-:Y:S01]  /*30d0*/  R2UR UR7, R9 ;  /* 0x00000000090772ca */ /* 0x000fe200000e0000 */
[----:B------:R-:W-:Y:S02]  /*30e0*/  WARPGROUP.DEPBAR.LE gsb0, 0x0 ;  /* 0x00008000000079c5 */ /* 0x000fe40000010000 */
[----:B------:R-:W-:Y:S04]  /*30f0*/  LDS.U8 R0, [R20+0x1800] ;  /* 0x0018000014007984 */ /* 0x000fe80000000000 */
[----:B------:R-:W-:Y:S04]  /*3100*/  LDS.U8 R10, [R20+0x1808] ;  /* 0x00180800140a7984 */ /* 0x000fe80000000000 */
[----:B------:R-:W-:Y:S04]  /*3110*/  LDS.U8 R12, [R20+0x2000] ;  /* 0x00200000140c7984 */ /* 0x000fe80000000000 */
[----:B------:R-:W-:Y:S04]  /*3120*/  LDS.U8 R14, [R20+0x2008] ;  /* 0x00200800140e7984 */ /* 0x000fe80000000000 */
[----:B------:R-:W0:Y:S04]  /*3130*/  LDS.U8 R5, [R22+0x1800] ;  /* 0x0018000016057984 */ /* 0x000e280000000000 */
[----:B------:R-:W1:Y:S04]  /*3140*/  LDS.U8 R15, [R22+0x1808] ;  /* 0x00180800160f7984 */ /* 0x000e680000000000 */
[----:B------:R-:W2:Y:S04]  /*3150*/  LDS.U8 R23, [R22+0x2000] ;  /* 0x0020000016177984 */ /* 0x000ea80000000000 */
[----:B------:R-:W3:Y:S04]  /*3160*/  LDS.U8 R111, [R22+0x2008] ;  /* 0x00200800166f7984 */ /* 0x000ee80000000000 */
[----:B------:R-:W4:Y:S04]  /*3170*/  LDS.U8 R11, [R108+0x1800] ;  /* 0x001800006c0b7984 */ /* 0x000f280000000000 */
[----:B------:R-:W4:Y:S04]  /*3180*/  LDS.U8 R21, [R108+0x1808] ;  /* 0x001808006c157984 */ /* 0x000f280000000000 */
[----:B------:R-:W4:Y:S04]  /*3190*/  LDS.U8 R103, [R108+0x2000] ;  /* 0x002000006c677984 */ /* 0x000f280000000000 */
[----:B------:R-:W4:Y:S04]  /*31a0*/  LDS.U8 R113, [R108+0x2008] ;  /* 0x002008006c717984 */ /* 0x000f280000000000 */
[----:B------:R-:W4:Y:S04]  /*31b0*/  LDS.U8 R13, [R110+0x1800] ;  /* 0x001800006e0d7984 */ /* 0x000f280000000000 */
[----:B------:R-:W4:Y:S04]  /*31c0*/  LDS.U8 R101, [R110+0x1808] ;  /* 0x001808006e657984 */ /* 0x000f280000000000 */
[----:B------:R-:W4:Y:S01]  /*31d0*/  LDS.U8 R109, [R110+0x2000] ;  /* 0x002000006e6d7984 */ /* 0x000f220000000000 */
[----:B0-----:R-:W-:-:S03]  /*31e0*/  PRMT R0, R5, 0x7604, R0 ;  /* 0x0000760405007816 */ /* 0x001fc60000000000 */
[----:B------:R-:W0:Y:S01]  /*31f0*/  LDS.U8 R115, [R110+0x2008] ;  /* 0x002008006e737984 */ /* 0x000e220000000000 */
[----:B-1----:R-:W-:Y:S02]  /*3200*/  PRMT R10, R15, 0x7604, R10 ;  /* 0x000076040f0a7816 */ /* 0x002fe4000000000a */
[----:B--2---:R-:W-:Y:S02]  /*3210*/  PRMT R12, R23, 0x7604, R12 ;  /* 0x00007604170c7816 */ /* 0x004fe4000000000c */
[----:B---3--:R-:W-:Y:S02]  /*3220*/  PRMT R14, R111, 0x7604, R14 ;  /* 0x000076046f0e7816 */ /* 0x008fe4000000000e */
[----:B----4-:R-:W-:Y:S02]  /*3230*/  PRMT R0, R11, 0x7054, R0 ;  /* 0x000070540b007816 */ /* 0x010fe40000000000 */
[----:B------:R-:W-:Y:S02]  /*3240*/  PRMT R10, R21, 0x7054, R10 ;  /* 0x00007054150a7816 */ /* 0x000fe4000000000a */
[----:B------:R-:W-:-:S02]  /*3250*/  PRMT R12, R103, 0x7054, R12 ;  /* 0x00007054670c7816 */ /* 0x000fc4000000000c */
[----:B------:R-:W-:Y:S02]  /*3260*/  PRMT R14, R113, 0x7054, R14 ;  /* 0x00007054710e7816 */ /* 0x000fe4000000000e */
[----:B------:R-:W-:Y:S02]  /*3270*/  PRMT R100, R13, 0x654, R0 ;  /* 0x000006540d647816 */ /* 0x000fe40000000000 */
[----:B------:R-:W-:Y:S02]  /*3280*/  PRMT R101, R101, 0x654, R10 ;  /* 0x0000065465657816 */ /* 0x000fe4000000000a */
[----:B------:R-:W-:Y:S02]  /*3290*/  PRMT R102, R109, 0x654, R12 ;  /* 0x000006546d667816 */ /* 0x000fe4000000000c */
[----:B0-----:R-:W-:-:S04]  /*32a0*/  PRMT R103, R115, 0x654, R14 ;  /* 0x0000065473677816 */ /* 0x001fc8000000000e */
[----:B------:R-:W-:-:S06]  /*32b0*/  WARPGROUP.ARRIVE ;  /* 0x00000000000079c5 */ /* 0x000fcc0000000000 */
[----:B------:R-:W-:Y:S03]  /*32c0*/  QGMMA.64x128x32.F32.E5M2.E4M3 R24, R100, gdesc[UR4], R24, gsb0 ;  /* 0x01e0000464187df3 */ /* 0x000fe60008001818 */
        /* <DEDUP_REMOVED lines=29> */
[----:B------:R-:W-:Y:S06]  /*34a0*/  @!P0 BRA `(.L_x_35) ;  /* 0x0000000000048947 */ /* 0x000fec0003800000 */
[----:B------:R-:W-:Y:S01]  /*34b0*/  BPT.TRAP 0x1 ;  /* 0x000000040000795c */ /* 0x000fe20000300000 */
.L_x_35:
[----:B------:R-:W-:Y:S01]  /*34c0*/  IMAD R4, R4, 0x8, R3 ;  /* 0x0000000804047824 */ /* 0x000fe200078e0203 */
[----:B------:R-:W-:-:S03]  /*34d0*/  ISETP.GT.U32.AND P1, PT, R18, 0x1, PT ;  /* 0x000000011200780c */ /* 0x000fc60003f24070 */
[----:B------:R-:W-:-:S05]  /*34e0*/  VIADD R4, R4, 0x38 ;  /* 0x0000003804047836 */ /* 0x000fca0000000000 */
[----:B------:R-:W-:-:S04]  /*34f0*/  PRMT R4, RZ, 0x654, R4 ;  /* 0x00000654ff047816 */ /* 0x000fc80000000004 */
[----:B------:R0:W-:Y:S01]  /*3500*/  SYNCS.ARRIVE.TRANS64.RED.A1T0 RZ, [R4+URZ], RZ ;  /* 0x000000ff04ff79a7 */ /* 0x0001e2000810043f */
[----:B------:R-:W-:Y:S05]  /*3510*/  @P1 BRA `(.L_x_36) ;  /* 0x0000000000041947 */ /* 0x000fea0003800000 */
[----:B------:R-:W-:Y:S01]  /*3520*/  BPT.TRAP 0x1 ;  /* 0x000000040000795c */ /* 0x000fe20000300000 */
.L_x_36:
[C---:B0-----:R-:W-:Y:S01]  /*3530*/  VIADD R4, R6.reuse, 0x4 ;  /* 0x0000000406047836 */ /* 0x041fe20000000000 */
[----:B------:R-:W-:Y:S01]  /*3540*/  WARPGROUP.ARRIVE ;  /* 0x00000000000079c5 */ /* 0x000fe20000000000 */
[----:B------:R-:W-:Y:S02]  /*3550*/  IMAD.MOV.U32 R5, RZ, RZ, 0x40000040 ;  /* 0x40000040ff057424 */ /* 0x000fe400078e00ff */
[----:B------:R-:W-:Y:S01]  /*3560*/  VIADD R6, R6, 0x6 ;  /* 0x0000000606067836 */ /* 0x000fe20000000000 */
[----:B------:R-:W-:Y:S01]  /*3570*/  R2UR UR6, R4 ;  /* 0x00000000040672ca */ /* 0x000fe200000e0000 */
[----:B------:R-:W-:Y:S01]  /*3580*/  IMAD.MOV.U32 R7, RZ, RZ, 0x40000040 ;  /* 0x40000040ff077424 */ /* 0x000fe200078e00ff */
[----:B------:R-:W-:-:S13]  /*3590*/  R2UR UR7, R5 ;  /* 0x00000000050772ca */ /* 0x000fda00000e0000 */
        /* <DEDUP_REMOVED lines=20> */
[----:B------:R0:W0:Y:S01]  /*36e0*/  LDS.U8 R12, [R110+0x4008] ;  /* 0x004008006e0c7984 */ /* 0x0000220000000000 */
        /* <DEDUP_REMOVED lines=9> */
[----:B0-----:R-:W-:Y:S02]  /*3780*/  PRMT R110, R101, 0x654, R8 ;  /* 0x00000654656e7816 */ /* 0x001fe40000000008 */
[----:B------:R-:W-:-:S04]  /*3790*/  PRMT R111, R12, 0x654, R111 ;  /* 0x000006540c6f7816 */ /* 0x000fc8000000006f */
[----:B------:R-:W-:-:S06]  /*37a0*/  WARPGROUP.ARRIVE ;  /* 0x00000000000079c5 */ /* 0x000fcc0000000000 */
[----:B------:R-:W-:Y:S03]  /*37b0*/  QGMMA.64x128x32.F32.E5M2.E4M3 R24, R108, gdesc[UR4], R24, gsb0 ;  /* 0x01e000046c187df3 */ /* 0x000fe60008001818 */
[----:B------:R-:W-:Y:S02]  /*37c0*/  WARPGROUP.DEPBAR.LE gsb0, 0x0 ;  /* 0x00008000000079c5 */ /* 0x000fe40000010000 */
.L_x_22:
[----:B------:R-:W-:Y:S05]  /*37d0*/  @!P0 BRA `(.L_x_37) ;  /* 0x0000000000048947 */ /* 0x000fea0003800000 */
[----:B------:R-:W-:Y:S01]  /*37e0*/  BPT.TRAP 0x1 ;  /* 0x000000040000795c */ /* 0x000fe20000300000 */
.L_x_37:
[----:B------:R-:W-:Y:S01]  /*37f0*/  UIADD3 UR6, UR44, UR41, URZ ;  /* 0x000000292c067290 */ /* 0x000fe2000fffe03f */
[----:B------:R-:W-:-:S03]  /*3800*/  ISETP.GT.U32.AND P0, PT, R18, 0x1, PT ;  /* 0x000000011200780c */ /* 0x000fc60003f04070 */
[----:B------:R-:W-:-:S04]  /*3810*/  UIMAD.WIDE.U32 UR4, UR6, 0x24924925, URZ ;  /* 0x24924925060478a5 */ /* 0x000fc8000f8e003f */
[----:B------:R-:W-:-:S04]  /*3820*/  UIADD3 UR4, UR6, -UR5, URZ ;  /* 0x8000000506047290 */ /* 0x000fc8000fffe03f */
[----:B------:R-:W-:-:S04]  /*3830*/  ULEA.HI UR4, UR4, UR5, URZ, 0x1f ;  /* 0x0000000504047291 */ /* 0x000fc8000f8ff83f */
[----:B------:R-:W-:-:S04]  /*3840*/  USHF.R.U32.HI UR4, URZ, 0x2, UR4 ;  /* 0x000000023f047899 */ /* 0x000fc80008011604 */
[----:B------:R-:W-:-:S06]  /*3850*/  UIMAD UR4, UR4, -0x7, UR6 ;  /* 0xfffffff9040478a4 */ /* 0x000fcc000f8e0206 */
[----:B------:R-:W-:-:S04]  /*3860*/  IMAD.U32 R0, RZ, RZ, UR4 ;  /* 0x00000004ff007e24 */ /* 0x000fc8000f8e00ff */
[----:B------:R-:W-:-:S04]  /*3870*/  IMAD R3, R0, 0x8, R3 ;  /* 0x0000000800037824 */ /* 0x000fc800078e0203 */
[----:B------:R-:W-:-:S05]  /*3880*/  VIADD R3, R3, 0x38 ;  /* 0x0000003803037836 */ /* 0x000fca0000000000 */
[----:B------:R-:W-:-:S04]  /*3890*/  PRMT R3, RZ, 0x654, R3 ;  /* 0x00000654ff037816 */ /* 0x000fc80000000003 */
[----:B------:R0:W-:Y:S01]  /*38a0*/  SYNCS.ARRIVE.TRANS64.RED.A1T0 RZ, [R3+URZ], RZ ;  /* 0x000000ff03ff79a7 */ /* 0x0001e2000810043f */
[----:B------:R-:W-:Y:S05]  /*38b0*/  @P0 BRA `(.L_x_38) ;  /* 0x0000000000040947 */ /* 0x000fea0003800000 */
[----:B------:R-:W-:Y:S01]  /*38c0*/  BPT.TRAP 0x1 ;  /* 0x000000040000795c */ /* 0x000fe20000300000 */
.L_x_38:
[----:B------:R-:W-:Y:S01]  /*38d0*/  UIADD3 UR41, UR43, UR41, URZ ;  /* 0x000000292b297290 */ /* 0x000fe2000fffe03f */
[----:B------:R-:W-:Y:S01]  /*38e0*/  IMAD.SHL.U32 R92, R92, 0x80, RZ ;  /* 0x000000805c5c7824 */ /* 0x000fe200078e00ff */
[----:B------:R-:W-:Y:S01]  /*38f0*/  ULDC UR7, c[0x0][0x288] ;  /* 0x0000a20000077ab9 */ /* 0x000fe20000000800 */
[----:B------:R-:W-:Y:S01]  /*3900*/  IMAD.SHL.U32 R10, R89, 0x80, RZ ;  /* 0x00000080590a7824 */ /* 0x000fe200078e00ff */
[----:B------:R-:W-:Y:S01]  /*3910*/  UIMAD.WIDE.U32 UR4, UR41, 0x24924925, URZ ;  /* 0x24924925290478a5 */ /* 0x000fe2000f8e003f */
[----:B------:R-:W-:Y:S01]  /*3920*/  IMAD.MOV.U32 R0, RZ, RZ, -0x1 ;  /* 0xffffffffff007424 */ /* 0x000fe200078e00ff */
[----:B------:R-:W-:Y:S01]  /*3930*/  UISETP.GT.U32.AND UP0, UPT, UR41, 0x6, UPT ;  /* 0x000000062900788c */ /* 0x000fe2000bf04070 */
[----:B------:R-:W-:Y:S01]  /*3940*/  ISETP.GE.AND P0, PT, R92, UR7, PT ;  /* 0x000000075c007c0c */ /* 0x000fe2000bf06270 */
[----:B------:R-:W-:Y:S02]  /*3950*/  UIADD3 UR4, UR41, -UR5, URZ ;  /* 0x8000000529047290 */ /* 0x000fe4000fffe03f */
[----:B------:R-:W-:-:S02]  /*3960*/  UISETP.LT.U32.AND UP0, UPT, UR43, 0x7, UP0 ;  /* 0x000000072b00788c */ /* 0x000fc40008701070 */
[----:B------:R-:W-:Y:S02]  /*3970*/  ULEA.HI UR4, UR4, UR5, URZ, 0x1f ;  /* 0x0000000504047291 */ /* 0x000fe4000f8ff83f */
[----:B------:R-:W-:Y:S01]  /*3980*/  UISETP.GE.U32.AND UP1, UPT, UR43, 0x7, UPT ;  /* 0x000000072b00788c */ /* 0x000fe2000bf26070 */
[----:B------:R-:W-:Y:S01]  /*3990*/  ULDC UR5, c[0x0][0x284] ;  /* 0x0000a10000057ab9 */ /* 0x000fe20000000800 */
[----:B------:R-:W-:Y:S01]  /*39a0*/  USEL UR6, URZ, 0x1, !UP0 ;  /* 0x000000013f067887 */ /* 0x000fe2000c000000 */
[----:B------:R-:W-:Y:S01]  /*39b0*/  ISETP.GE.OR P0, PT, R10, UR5, P0 ;  /* 0x000000050a007c0c */ /* 0x000fe20008706670 */
[----:B------:R-:W-:Y:S02]  /*39c0*/  USHF.R.U32.HI UR4, URZ, 0x2, UR4 ;  /* 0x000000023f047899 */ /* 0x000fe40008011604 */
[----:B------:R-:W-:Y:S02]  /*39d0*/  ULOP3.LUT UR40, UR40, UR6, URZ, 0x3c, !UPT ;  /* 0x0000000628287292 */ /* 0x000fe4000f8e3c3f */
[----:B------:R-:W-:-:S03]  /*39e0*/  UIMAD UR41, UR4, -0x7, UR41 ;  /* 0xfffffff9042978a4 */ /* 0x000fc6000f8e0229 */
[----:B------:R-:W-:-:S05]  /*39f0*/  @UP1 ULOP3.LUT UR40, UR40, 0x1, UR4, 0x78, !UPT ;  /* 0x0000000128281892 */ /* 0x000fca000f8e7804 */
[----:B------:R-:W-:Y:S07]  /*3a00*/  @P0 BRA `(.L_x_39) ;  /* 0x0000004400d00947 */ /* 0x000fee0003800000 */
[----:B------:R-:W1:Y:S01]  /*3a10*/  LDC.64 R14, c[0x0][0x5c8] ;  /* 0x00017200ff0e7b82 */ /* 0x000e620000000a00 */
[----:B------:R-:W-:Y:S01]  /*3a20*/  LOP3.LUT R8, R92, 0x6, R98, 0xf8, !PT ;  /* 0x000000065c087812 */ /* 0x000fe200078ef862 */
[----:B------:R-:W-:Y:S01]  /*3a30*/  ULDC.64 UR4, c[0x0][0x5d0] ;  /* 0x0001740000047ab9 */ /* 0x000fe20000000a00 */
[----:B------:R-:W-:Y:S01]  /*3a40*/  SHF.R.S32.HI R11, RZ, 0x1f, R88 ;  /* 0x0000001fff0b7819 */ /* 0x000fe20000011458 */
[----:B------:R-:W-:Y:S01]  /*3a50*/  IMAD.WIDE R12, R89, 0x80, R90 ;  /* 0x00000080590c7825 */ /* 0x000fe200078e025a */
[--C-:B------:R-:W-:Y:S01]  /*3a60*/  SHF.R.S32.HI R9, RZ, 0x1f, R8.reuse ;  /* 0x0000001fff097819 */ /* 0x100fe20000011408 */
[----:B------:R-:W-:Y:S02]  /*3a70*/  BSSY B0, `(.L_x_39) ;  /* 0x000046d000007945 */ /* 0x000fe40003800000 */
[----:B0-----:R-:W-:Y:S02]  /*3a80*/  IMAD R3, R11, UR4, RZ ;  /* 0x000000040b037c24 */ /* 0x001fe4000f8e02ff */
[----:B------:R-:W-:-:S04]  /*3a90*/  IMAD.WIDE.U32 R4, R88, UR4, R8 ;  /* 0x0000000458047c25 */ /* 0x000fc8000f8e0008 */
[----:B------:R-:W-:Y:S01]  /*3aa0*/  IMAD R3, R88, UR5, R3 ;  /* 0x0000000558037c24 */ /* 0x000fe2000f8e0203 */
[----:B------:R-:W-:Y:S01]  /*3ab0*/  ULDC.64 UR4, c[0x0][0x5c0] ;  /* 0x0001700000047ab9 */ /* 0x000fe20000000a00 */
[----:B------:R-:W-:Y:S02]  /*3ac0*/  IMAD.IADD R20, R107, 0x1, -R10 ;  /* 0x000000016b147824 */ /* 0x000fe400078e0a0a */
[----:B------:R-:W-:Y:S02]  /*3ad0*/  IMAD.IADD R5, R5, 0x1, R3 ;  /* 0x0000000105057824 */ /* 0x000fe400078e0203 */
[----:B-1----:R-:W-:-:S04]  /*3ae0*/  IMAD R6, R13, R14, RZ ;  /* 0x0000000e0d067224 */ /* 0x002fc800078e02ff */
[C---:B------:R-:W-:Y:S02]  /*3af0*/  IMAD R3, R12.reuse, R15, R6 ;  /* 0x0000000f0c037224 */ /* 0x040fe400078e0206 */
[----:B------:R-:W-:-:S04]  /*3b00*/  IMAD.WIDE.U32 R6, R12, R14, R4 ;  /* 0x0000000e0c067225 */ /* 0x000fc800078e0004 */
[----:B------:R-:W-:Y:S01]  /*3b10*/  IMAD.IADD R5, R7, 0x1, R3 ;  /* 0x0000000107057824 */ /* 0x000fe200078e0203 */
[----:B------:R-:W-:Y:S02]  /*3b20*/  LEA R4, P0, R14, R6, 0x3 ;  /* 0x000000060e047211 */ /* 0x000fe400078018ff */
[----:B------:R-:W-:Y:S02]  /*3b30*/  IADD3 R6, P1, R6, UR4, RZ ;  /* 0x0000000406067c10 */ /* 0x000fe4000ff3e0ff */
[----:B------:R-:W-:Y:S02]  /*3b40*/  LEA.HI.X R3, R14, R5, R15, 0x3, P0 ;  /* 0x000000050e037211 */ /* 0x000fe400000f1c0f */
[----:B-----5:R-:W-:Y:S02]  /*3b50*/  FSETP.NEU.AND P0, PT, R94, RZ, PT ;  /* 0x000000ff5e00720b */ /* 0x020fe40003f0d000 */
[----:B------:R-:W-:Y:S02]  /*3b60*/  IADD3 R4, P2, R4, UR4, RZ ;  /* 0x0000000404047c10 */ /* 0x000fe4000ff5e0ff */
[----:B------:R-:W-:-:S02]  /*3b70*/  IADD3.X R7, R5, UR5, RZ, P1, !PT ;  /* 0x0000000505077c10 */ /* 0x000fc40008ffe4ff */
[----:B------:R-:W-:Y:S01]  /*3b80*/  IADD3.X R5, R3, UR5, RZ, P2, !PT ;  /* 0x0000000503057c10 */ /* 0x000fe200097fe4ff */
[----:B------:R-:W-:-:S06]  /*3b90*/  IMAD.IADD R3, R95, 0x1, -R92 ;  /* 0x000000015f037824 */ /* 0x000fcc00078e0a5c */
[----:B------:R-:W-:Y:S05]  /*3ba0*/  @!P0 BRA `(.L_x_40) ;  /* 0x00000034005c8947 */ /* 0x000fea0003800000 */
[----:B------:R-:W0:Y:S01]  /*3bb0*/  LDC.64 R22, c[0x0][0x5b0] ;  /* 0x00016c00ff167b82 */ /* 0x000e220000000a00 */
[----:B------:R-:W-:Y:S01]  /*3bc0*/  ULDC.64 UR4, c[0x0][0x5b8] ;  /* 0x00016e0000047ab9 */ /* 0x000fe20000000a00 */
[----:B------:R-:W-:Y:S01]  /*3bd0*/  ISETP.GE.AND P0, PT, R20, 0x1, PT ;  /* 0x000000011400780c */ /* 0x000fe20003f06270 */
[----:B------:R-:W-:Y:S01]  /*3be0*/  IMAD R15, R11, UR4, RZ ;  /* 0x000000040b0f7c24 */ /* 0x000fe2000f8e02ff */
[----:B------:R-:W-:Y:S01]  /*3bf0*/  BSSY B1, `(.L_x_41) ;  /* 0x000000e000017945 */ /* 0x000fe20003800000 */
[C---:B------:R-:W-:Y:S01]  /*3c00*/  IMAD.WIDE.U32 R10, R88.reuse, UR4, R8 ;  /* 0x00000004580a7c25 */ /* 0x040fe2000f8e0008 */
[----:B------:R-:W-:Y:S02]  /*3c10*/  ISETP.LT.OR P3, PT, R3, 0x1, !P0 ;  /* 0x000000010300780c */ /* 0x000fe40004761670 */
[----:B------:R-:W1:Y:S01]  /*3c20*/  LDC.64 R100, c[0x0][0x5a8] ;  /* 0x00016a00ff647b82 */ /* 0x000e620000000a00 */
[----:B------:R-:W-:-:S04]  /*3c30*/  IMAD R15, R88, UR5, R15 ;  /* 0x00000005580f7c24 */ /* 0x000fc8000f8e020f */
[----:B------:R-:W-:Y:S02]  /*3c40*/  IMAD.IADD R11, R11, 0x1, R15 ;  /* 0x000000010b0b7824 */ /* 0x000fe400078e020f */
[-C--:B0-----:R-:W-:Y:S02]  /*3c50*/  IMAD R14, R13, R22.reuse, RZ ;  /* 0x000000160d0e7224 */ /* 0x081fe400078e02ff */
[----:B------:R-:W-:-:S04]  /*3c60*/  IMAD.WIDE.U32 R8, R12, R22, R10 ;  /* 0x000000160c087225 */ /* 0x000fc800078e000a */
[----:B------:R-:W-:Y:S01]  /*3c70*/  IMAD R14, R12, R23, R14 ;  /* 0x000000170c0e7224 */ /* 0x000fe200078e020e */
[----:B-1----:R-:W-:-:S04]  /*3c80*/  IADD3 R8, P1, R8, R100, RZ ;  /* 0x0000006408087210 */ /* 0x002fc80007f3e0ff */
[--C-:B------:R-:W-:Y:S02]  /*3c90*/  IADD3.X R9, R101, R9, R14.reuse, P1, !PT ;  /* 0x0000000965097210 */ /* 0x100fe40000ffe40e */
[----:B------:R-:W-:Y:S01]  /*3ca0*/  PRMT R14, RZ, 0x7610, R14 ;  /* 0x00007610ff0e7816 */ /* 0x000fe2000000000e */
[----:B------:R-:W-:Y:S06]  /*3cb0*/  @P3 BRA `(.L_x_42) ;  /* 0x0000000000043947 */ /* 0x000fec0003800000 */
[----:B------:R0:W5:Y:S02]  /*3cc0*/  LDG.E.U8 R14, desc[UR36][R8.64] ;  /* 0x00000024080e7981 */ /* 0x000164000c1e1100 */
.L_x_42:
[----:B------:R-:W-:Y:S05]  /*3cd0*/  BSYNC B1 ;  /* 0x0000000000017941 */ /* 0x000fea0003800000 */
.L_x_41:
[----:B-----5:R-:W-:Y:S01]  /*3ce0*/  LOP3.LUT R14, R14, 0xff, RZ, 0xc0, !PT ;  /* 0x000000ff0e0e7812 */ /* 0x020fe200078ec0ff */
[----:B------:R-:W-:Y:S01]  /*3cf0*/  BSSY B1, `(.L_x_43) ;  /* 0x000000b000017945 */ /* 0x000fe20003800000 */
[----:B------:R-:W-:Y:S02]  /*3d00*/  ISETP.LT.OR P2, PT, R3, 0x2, !P0 ;  /* 0x000000020300780c */ /* 0x000fe40004741670 */
[----:B------:R-:W-:-:S05]  /*3d10*/  F2FP.F16.E5M2.UNPACK_B R14, R14 ;  /* 0x0000000eff0e723e */ /* 0x000fca00020004ff */
[----:B------:R-:W-:Y:S01]  /*3d20*/  HADD2.F32 R15, -RZ, R14.H0_H0 ;  /* 0x2000000eff0f7230 */ /* 0x000fe20000004100 */
[----:B------:R-:W-:-:S04]  /*3d30*/  PRMT R14, RZ, 0x7610, R14 ;  /* 0x00007610ff0e7816 */ /* 0x000fc8000000000e */
[----:B------:R-:W-:-:S04]  /*3d40*/  FMUL R15, R15, R94 ;  /* 0x0000005e0f0f7220 */ /* 0x000fc80000400000 */
[----:B------:R-:W-:-:S05]  /*3d50*/  FFMA R15, R24, R93, R15 ;  /* 0x0000005d180f7223 */ /* 0x000fca000000000f */
[----:B------:R-:W-:-:S05]  /*3d60*/  F2FP.SATFINITE.E5M2.F32.PACK_AB_MERGE_C R15, RZ, R15, RZ ;  /* 0x0000000fff0f723e */ /* 0x000fca00048060ff */
[----:B------:R1:W-:Y:S01]  /*3d70*/  @!P3 STG.E.U8 desc[UR36][R6.64], R15 ;  /* 0x0000000f0600b986 */ /* 0x0003e2000c101124 */
[----:B------:R-:W-:Y:S05]  /*3d80*/  @P2 BRA `(.L_x_44) ;  /* 0x0000000000042947 */ /* 0x000fea0003800000 */
[----:B------:R2:W5:Y:S02]  /*3d90*/  LDG.E.U8 R14, desc[UR36][R8.64+0x1] ;  /* 0x00000124080e7981 */ /* 0x000564000c1e1100 */
.L_x_44:
[----:B------:R-:W-:Y:S05]  /*3da0*/  BSYNC B1 ;  /* 0x0000000000017941 */ /* 0x000fea0003800000 */
.L_x_43:
[----:B-----5:R-:W-:Y:S01]  /*3db0*/  LOP3.LUT R14, R14, 0xff, RZ, 0xc0, !PT ;  /* 0x000000ff0e0e7812 */ /* 0x020fe200078ec0ff */
[----:B------:R-:W-:Y:S01]  /*3dc0*/  BSSY B1, `(.L_x_45) ;  /* 0x0000013000017945 */ /* 0x000fe20003800000 */
[----:B------:R-:W-:Y:S02]  /*3dd0*/  IADD3 R21, P1, R12, 0x8, RZ ;  /* 0x000000080c157810 */ /* 0x000fe40007f3e0ff */
[----:B------:R-:W-:-:S03]  /*3de0*/  F2FP.F16.E5M2.UNPACK_B R14, R14 ;  /* 0x0000000eff0e723e */ /* 0x000fc600020004ff */
[----:B------:R-:W-:Y:S01]  /*3df0*/  IMAD.X R13, RZ, RZ, R13, P1 ;  /* 0x000000ffff0d7224 */ /* 0x000fe200008e060d */
[----:B------:R-:W-:Y:S01]  /*3e00*/  ISETP.GE.AND P1, PT, R20, 0x9, PT ;  /* 0x000000091400780c */ /* 0x000fe20003f26270 */
[----:B-1----:R-:W-:Y:S02]  /*3e10*/  HADD2.F32 R15, -RZ, R14.H0_H0 ;  /* 0x2000000eff0f7230 */ /* 0x002fe40000004100 */
[-C--:B------:R-:W-:Y:S01]  /*3e20*/  IMAD R14, R13, R22.reuse, RZ ;  /* 0x000000160d0e7224 */ /* 0x080fe200078e02ff */
[----:B------:R-:W-:Y:S01]  /*3e30*/  ISETP.LT.OR P4, PT, R3, 0x1, !P1 ;  /* 0x000000010300780c */ /* 0x000fe20004f81670 */
[----:B------:R-:W-:-:S04]  /*3e40*/  IMAD.WIDE.U32 R10, R21, R22, R10 ;  /* 0x00000016150a7225 */ /* 0x000fc800078e000a */
[----:B------:R-:W-:Y:S01]  /*3e50*/  FMUL R12, R15, R94 ;  /* 0x0000005e0f0c7220 */ /* 0x000fe20000400000 */
[----:B------:R-:W-:-:S03]  /*3e60*/  IMAD R14, R21, R23, R14 ;  /* 0x00000017150e7224 */ /* 0x000fc600078e020e */
[----:B------:R-:W-:-:S01]  /*3e70*/  FFMA R12, R25, R93, R12 ;  /* 0x0000005d190c7223 */ /* 0x000fc2000000000c */
[----:B------:R-:W-:-:S04]  /*3e80*/  IADD3 R10, P3, R10, R100, RZ ;  /* 0x000000640a0a7210 */ /* 0x000fc80007f7e0ff */
[----:B------:R-:W-:Y:S02]  /*3e90*/  F2FP.SATFINITE.E5M2.F32.PACK_AB_MERGE_C R13, RZ, R12, RZ ;  /* 0x0000000cff0d723e */ /* 0x000fe400048060ff */
[----:B------:R-:W-:Y:S02]  /*3ea0*/  IADD3.X R11, R101, R11, R14, P3, !PT ;  /* 0x0000000b650b7210 */ /* 0x000fe40001ffe40e */
[----:B------:R-:W-:Y:S01]  /*3eb0*/  PRMT R12, RZ, 0x7610, R12 ;  /* 0x00007610ff0c7816 */ /* 0x000fe2000000000c */
[----:B------:R1:W-:Y:S01]  /*3ec0*/  @!P2 STG.E.U8 desc[UR36][R6.64+0x1], R13 ;  /* 0x0000010d0600a986 */ /* 0x0003e2000c101124 */
[----:B------:R-:W-:Y:S05]  /*3ed0*/  @P4 BRA `(.L_x_46) ;  /* 0x0000000000044947 */ /* 0x000fea0003800000 */
[----:B------:R3:W5:Y:S02]  /*3ee0*/  LDG.E.U8 R12, desc[UR36][R10.64] ;  /* 0x000000240a0c7981 */ /* 0x000764000c1e1100 */
.L_x_46:
[----:B------:R-:W-:Y:S05]  /*3ef0*/  BSYNC B1 ;  /* 0x0000000000017941 */ /* 0x000fea0003800000 */
.L_x_45:
[----:B-----5:R-:W-:Y:S01]  /*3f00*/  LOP3.LUT R12, R12, 0xff, RZ, 0xc0, !PT ;  /* 0x000000ff0c0c7812 */ /* 0x020fe200078ec0ff */
[----:B------:R-:W-:Y:S01]  /*3f10*/  BSSY B1, `(.L_x_47) ;  /* 0x000000b000017945 */ /* 0x000fe20003800000 */
[----:B------:R-:W-:Y:S02]  /*3f20*/  ISETP.LT.OR P2, PT, R3, 0x2, !P1 ;  /* 0x000000020300780c */ /* 0x000fe40004f41670 */
[----:B------:R-:W-:-:S05]  /*3f30*/  F2FP.F16.E5M2.UNPACK_B R12, R12 ;  /* 0x0000000cff0c723e */ /* 0x000fca00020004ff */
[----:B-1----:R-:W-:Y:S01]  /*3f40*/  HADD2.F32 R13, -RZ, R12.H0_H0 ;  /* 0x2000000cff0d7230 */ /* 0x002fe20000004100 */
[----:B------:R-:W-:-:S04]  /*3f50*/  PRMT R12, RZ, 0x7610, R12 ;  /* 0x00007610ff0c7816 */ /* 0x000fc8000000000c */
[----:B------:R-:W-:-:S04]  /*3f60*/  FMUL R13, R13, R94 ;  /* 0x0000005e0d0d7220 */ /* 0x000fc80000400000 */
[----:B------:R-:W-:-:S05]  /*3f70*/  FFMA R13, R26, R93, R13 ;  /* 0x0000005d1a0d7223 */ /* 0x000fca000000000d */
[----:B------:R-:W-:-:S05]  /*3f80*/  F2FP.SATFINITE.E5M2.F32.PACK_AB_MERGE_C R13, RZ, R13, RZ ;  /* 0x0000000dff0d723e */ /* 0x000fca00048060ff */
[----:B------:R1:W-:Y:S01]  /*3f90*/  @!P4 STG.E.U8 desc[UR36][R4.64], R13 ;  /* 0x0000000d0400c986 */ /* 0x0003e2000c101124 */
[----:B------:R-:W-:Y:S05]  /*3fa0*/  @P2 BRA `(.L_x_48) ;  /* 0x0000000000042947 */ /* 0x000fea0003800000 */
[----:B------:R4:W5:Y:S02]  /*3fb0*/  LDG.E.U8 R12, desc[UR36][R10.64+0x1] ;  /* 0x000001240a0c7981 */ /* 0x000964000c1e1100 */
.L_x_48:
[----:B------:R-:W-:Y:S05]  /*3fc0*/  BSYNC B1 ;  /* 0x0000000000017941 */ /* 0x000fea0003800000 */
.L_x_47:
[----:B-----5:R-:W-:Y:S01]  /*3fd0*/  LOP3.LUT R12, R12, 0xff, RZ, 0xc0, !PT ;  /* 0x000000ff0c0c7812 */ /* 0x020fe200078ec0ff */
[----:B------:R-:W-:Y:S01]  /*3fe0*/  BSSY B1, `(.L_x_49) ;  /* 0x000000b000017945 */ /* 0x000fe20003800000 */
[----:B------:R-:W-:Y:S02]  /*3ff0*/  ISETP.LT.OR P3, PT, R3, 0x9, !P0 ;  /* 0x000000090300780c */ /* 0x000fe40004761670 */
[----:B------:R-:W-:-:S05]  /*4000*/  F2FP.F16.E5M2.UNPACK_B R12, R12 ;  /* 0x0000000cff0c723e */ /* 0x000fca00020004ff */
[----:B-1----:R-:W-:-:S05]  /*4010*/  HADD2.F32 R13, -RZ, R12.H0_H0 ;  /* 0x2000000cff0d7230 */ /* 0x002fca0000004100 */
[----:B------:R-:W-:-:S04]  /*4020*/  FMUL R12, R13, R94 ;  /* 0x0000005e0d0c7220 */ /* 0x000fc80000400000 */
[----:B------:R-:W-:-:S05]  /*4030*/  FFMA R12, R27, R93, R12 ;  /* 0x0000005d1b0c7223 */ /* 0x000fca000000000c */
[----:B------:R-:W-:Y:S02]  /*4040*/  F2FP.SATFINITE.E5M2.F32.PACK_AB_MERGE_C R13, RZ, R12, RZ ;  /* 0x0000000cff0d723e */ /* 0x000fe400048060ff */
[----:B------:R-:W-:-:S03]  /*4050*/  PRMT R12, RZ, 0x7610, R12 ;  /* 0x00007610ff0c7816 */ /* 0x000fc6000000000c */
[----:B------:R1:W-:Y:S01]  /*4060*/  @!P2 STG.E.U8 desc[UR36][R4.64+0x1], R13 ;  /* 0x0000010d0400a986 */ /* 0x0003e2000c101124 */
[----:B------:R-:W-:Y:S05]  /*4070*/  @P3 BRA `(.L_x_50) ;  /* 0x0000000000043947 */ /* 0x000fea0003800000 */
[----:B------:R0:W5:Y:S02]  /*4080*/  LDG.E.U8 R12, desc[UR36][R8.64+0x8] ;  /* 0x00000824080c7981 */ /* 0x000164000c1e1100 */
.L_x_50:
[----:B------:R-:W-:Y:S05]  /*4090*/  BSYNC B1 ;  /* 0x0000000000017941 */ /* 0x000fea0003800000 */
.L_x_49:
        /* <DEDUP_REMOVED lines=12> */
.L_x_52:
[----:B------:R-:W-:Y:S05]  /*4160*/  BSYNC B1 ;  /* 0x0000000000017941 */ /* 0x000fea0003800000 */
.L_x_51:
        /* <DEDUP_REMOVED lines=12> */
.L_x_54:
[----:B------:R-:W-:Y:S05]  /*4230*/  BSYNC B1 ;  /* 0x0000000000017941 */ /* 0x000fea0003800000 */
.L_x_53:
        /* <DEDUP_REMOVED lines=12> */
.L_x_56:
[----:B------:R-:W-:Y:S05]  /*4300*/  BSYNC B1 ;  /* 0x0000000000017941 */ /* 0x000fea0003800000 */
.L_x_55:
        /* <DEDUP_REMOVED lines=12> */
.L_x_58:
[----:B------:R-:W-:Y:S05]  /*43d0*/  BSYNC B1 ;  /* 0x0000000000017941 */ /* 0x000fea0003800000 */
.L_x_57:
        /* <DEDUP_REMOVED lines=12> */
.L_x_60:
[----:B------:R-:W-:Y:S05]  /*44a0*/  BSYNC B1 ;  /* 0x0000000000017941 */ /* 0x000fea0003800000 */
.L_x_59:
        /* <DEDUP_REMOVED lines=12> */
.L_x_62:
[----:B------:R-:W-:Y:S05]  /*4570*/  BSYNC B1 ;  /* 0x0000000000017941 */ /* 0x000fea0003800000 */
.L_x_61:
        /* <DEDUP_REMOVED lines=12> */
.L_x_64:
[----:B------:R-:W-:Y:S05]  /*4640*/  BSYNC B1 ;  /* 0x0000000000017941 */ /* 0x000fea0003800000 */
.L_x_63:
        /* <DEDUP_REMOVED lines=12> */
.L_x_66:
[----:B------:R-:W-:Y:S05]  /*4710*/  BSYNC B1 ;  /* 0x0000000000017941 */ /* 0x000fea0003800000 */
.L_x_65:
        /* <DEDUP_REMOVED lines=12> */
.L_x_68:
[----:B------:R-:W-:Y:S05]  /*47e0*/  BSYNC B1 ;  /* 0x0000000000017941 */ /* 0x000fea0003800000 */
.L_x_67:
        /* <DEDUP_REMOVED lines=12> */
.L_x_70:
[----:B------:R-:W-:Y:S05]  /*48b0*/  BSYNC B1 ;  /* 0x0000000000017941 */ /* 0x000fea0003800000 */
.L_x_69:
        /* <DEDUP_REMOVED lines=12> */
.L_x_72:
[----:B------:R-:W-:Y:S05]  /*4980*/  BSYNC B1 ;  /* 0x0000000000017941 */ /* 0x000fea0003800000 */
.L_x_71:
        /* <DEDUP_REMOVED lines=12> */
.L_x_74:
[----:B------:R-:W-:Y:S05]  /*4a50*/  BSYNC B1 ;  /* 0x0000000000017941 */ /* 0x000fea0003800000 */
.L_x_73:
        /* <DEDUP_REMOVED lines=12> */
.L_x_76:
[----:B------:R-:W-:Y:S05]  /*4b20*/  BSYNC B1 ;  /* 0x0000000000017941 */ /* 0x000fea0003800000 */
.L_x_75:
        /* <DEDUP_REMOVED lines=12> */
.L_x_78:
[----:B------:R-:W-:Y:S05]  /*4bf0*/  BSYNC B1 ;  /* 0x0000000000017941 */ /* 0x000fea0003800000 */
.L_x_77:
        /* <DEDUP_REMOVED lines=12> */
.L_x_80:
[----:B------:R-:W-:Y:S05]  /*4cc0*/  BSYNC B1 ;  /* 0x0000000000017941 */ /* 0x000fea0003800000 */
.L_x_79:
        /* <DEDUP_REMOVED lines=12> */
.L_x_82:
[----:B------:R-:W-:Y:S05]  /*4d90*/  BSYNC B1 ;  /* 0x0000000000017941 */ /* 0x000fea0003800000 */
.L_x_81:
        /* <DEDUP_REMOVED lines=12> */
.L_x_84:
[----:B------:R-:W-:Y:S05]  /*4e60*/  BSYNC B1 ;  /* 0x0000000000017941 */ /* 0x000fea0003800000 */
.L_x_83:
        /* <DEDUP_REMOVED lines=12> */
.L_x_86:
[----:B------:R-:W-:Y:S05]  /*4f30*/  BSYNC B1 ;  /* 0x0000000000017941 */ /* 0x000fea0003800000 */
.L_x_85:
        /* <DEDUP_REMOVED lines=12> */
.L_x_88:
[----:B------:R-:W-:Y:S05]  /*5000*/  BSYNC B1 ;  /* 0x0000000000017941 */ /* 0x000fea0003800000 */
.L_x_87:
        /* <DEDUP_REMOVED lines=12> */
.L_x_90:
[----:B------:R-:W-:Y:S05]  /*50d0*/  BSYNC B1 ;  /* 0x0000000000017941 */ /* 0x000fea0003800000 */
.L_x_89:
        /* <DEDUP_REMOVED lines=12> */
.L_x_92:
[----:B------:R-:W-:Y:S05]  /*51a0*/  BSYNC B1 ;  /* 0x0000000000017941 */ /* 0x000fea0003800000 */
.L_x_91:
        /* <DEDUP_REMOVED lines=12> */
.L_x_94:
[----:B------:R-:W-:Y:S05]  /*5270*/  BSYNC B1 ;  /* 0x0000000000017941 */ /* 0x000fea0003800000 */
.L_x_93:
        /* <DEDUP_REMOVED lines=12> */
.L_x_96:
[----:B------:R-:W-:Y:S05]  /*5340*/  BSYNC B1 ;  /* 0x0000000000017941 */ /* 0x000fea0003800000 */
.L_x_95:
        /* <DEDUP_REMOVED lines=12> */
.L_x_98:
[----:B------:R-:W-:Y:S05]  /*5410*/  BSYNC B1 ;  /* 0x0000000000017941 */ /* 0x000fea0003800000 */
.L_x_97:
        /* <DEDUP_REMOVED lines=12> */
.L_x_100:
[----:B------:R-:W-:Y:S05]  /*54e0*/  BSYNC B1 ;  /* 0x0000000000017941 */ /* 0x000fea0003800000 */
.L_x_99:
        /* <DEDUP_REMOVED lines=12> */
.L_x_102:
[----:B------:R-:W-:Y:S05]  /*55b0*/  BSYNC B1 ;  /* 0x0000000000017941 */ /* 0x000fea0003800000 */
.L_x_101:
        /* <DEDUP_REMOVED lines=12> */
.L_x_104:
[----:B------:R-:W-:Y:S05]  /*5680*/  BSYNC B1 ;  /* 0x0000000000017941 */ /* 0x000fea0003800000 */
.L_x_103:
        /* <DEDUP_REMOVED lines=12> */
.L_x_106:
[----:B------:R-:W-:Y:S05]  /*5750*/  BSYNC B1 ;  /* 0x0000000000017941 */ /* 0x000fea0003800000 */
.L_x_105:
        /* <DEDUP_REMOVED lines=12> */
.L_x_108:
[----:B------:R-:W-:Y:S05]  /*5820*/  BSYNC B1 ;  /* 0x0000000000017941 */ /* 0x000fea0003800000 */
.L_x_107:
        /* <DEDUP_REMOVED lines=12> */
.L_x_110:
[----:B------:R-:W-:Y:S05]  /*58f0*/  BSYNC B1 ;  /* 0x0000000000017941 */ /* 0x000fea0003800000 */
.L_x_109:
        /* <DEDUP_REMOVED lines=12> */
.L_x_112:
[----:B------:R-:W-:Y:S05]  /*59c0*/  BSYNC B1 ;  /* 0x0000000000017941 */ /* 0x000fea0003800000 */
.L_x_111:
        /* <DEDUP_REMOVED lines=12> */
.L_x_114:
[----:B------:R-:W-:Y:S05]  /*5a90*/  BSYNC B1 ;  /* 0x0000000000017941 */ /* 0x000fea0003800000 */
.L_x_113:
        /* <DEDUP_REMOVED lines=12> */
.L_x_116:
[----:B------:R-:W-:Y:S05]  /*5b60*/  BSYNC B1 ;  /* 0x0000000000017941 */ /* 0x000fea0003800000 */
.L_x_115:
        /* <DEDUP_REMOVED lines=12> */
.L_x_118:
[----:B------:R-:W-:Y:S05]  /*5c30*/  BSYNC B1 ;  /* 0x0000000000017941 */ /* 0x000fea0003800000 */
.L_x_117:
        /* <DEDUP_REMOVED lines=12> */
.L_x_120:
[----:B------:R-:W-:Y:S05]  /*5d00*/  BSYNC B1 ;  /* 0x0000000000017941 */ /* 0x000fea0003800000 */
.L_x_119:
        /* <DEDUP_REMOVED lines=12> */
.L_x_122:
[----:B------:R-:W-:Y:S05]  /*5dd0*/  BSYNC B1 ;  /* 0x0000000000017941 */ /* 0x000fea0003800000 */
.L_x_121:
        /* <DEDUP_REMOVED lines=12> */
.L_x_124:
[----:B------:R-:W-:Y:S05]  /*5ea0*/  BSYNC B1 ;  /* 0x0000000000017941 */ /* 0x000fea0003800000 */
.L_x_123:
        /* <DEDUP_REMOVED lines=12> */
.L_x_126:
[----:B------:R-:W-:Y:S05]  /*5f70*/  BSYNC B1 ;  /* 0x0000000000017941 */ /* 0x000fea0003800000 */
.L_x_125:
        /* <DEDUP_REMOVED lines=12> */
.L_x_128:
[----:B------:R-:W-:Y:S05]  /*6040*/  BSYNC B1 ;  /* 0x0000000000017941 */ /* 0x000fea0003800000 */
.L_x_127:
        /* <DEDUP_REMOVED lines=12> */
.L_x_130:
[----:B------:R-:W-:Y:S05]  /*6110*/  BSYNC B1 ;  /* 0x0000000000017941 */ /* 0x000fea0003800000 */
.L_x_129:
        /* <DEDUP_REMOVED lines=12> */
.L_x_132:
[----:B------:R-:W-:Y:S05]  /*61e0*/  BSYNC B1 ;  /* 0x0000000000017941 */ /* 0x000fea0003800000 */
.L_x_131:
        /* <DEDUP_REMOVED lines=12> */
.L_x_134:
[----:B------:R-:W-:Y:S05]  /*62b0*/  BSYNC B1 ;  /* 0x0000000000017941 */ /* 0x000fea0003800000 */
.L_x_133:
        /* <DEDUP_REMOVED lines=12> */
.L_x_136:
[----:B------:R-:W-:Y:S05]  /*6380*/  BSYNC B1 ;  /* 0x0000000000017941 */ /* 0x000fea0003800000 */
.L_x_135:
        /* <DEDUP_REMOVED lines=12> */
.L_x_138:
[----:B------:R-:W-:Y:S05]  /*6450*/  BSYNC B1 ;  /* 0x0000000000017941 */ /* 0x000fea0003800000 */
.L_x_137:
        /* <DEDUP_REMOVED lines=12> */
.L_x_140:
[----:B------:R-:W-:Y:S05]  /*6520*/  BSYNC B1 ;  /* 0x0000000000017941 */ /* 0x000fea0003800000 */
.L_x_139:
        /* <DEDUP_REMOVED lines=12> */
.L_x_142:
[----:B------:R-:W-:Y:S05]  /*65f0*/  BSYNC B1 ;  /* 0x0000000000017941 */ /* 0x000fea0003800000 */
.L_x_141:
        /* <DEDUP_REMOVED lines=12> */
.L_x_144:
[----:B------:R-:W-:Y:S05]  /*66c0*/  BSYNC B1 ;  /* 0x0000000000017941 */ /* 0x000fea0003800000 */
.L_x_143:
        /* <DEDUP_REMOVED lines=12> */
.L_x_146:
[----:B------:R-:W-:Y:S05]  /*6790*/  BSYNC B1 ;  /* 0x0000000000017941 */ /* 0x000fea0003800000 */
.L_x_145:
        /* <DEDUP_REMOVED lines=12> */
.L_x_148:
[----:B------:R-:W-:Y:S05]  /*6860*/  BSYNC B1 ;  /* 0x0000000000017941 */ /* 0x000fea0003800000 */
.L_x_147:
        /* <DEDUP_REMOVED lines=12> */
.L_x_150:
[----:B------:R-:W-:Y:S05]  /*6930*/  BSYNC B1 ;  /* 0x0000000000017941 */ /* 0x000fea0003800000 */
.L_x_149:
        /* <DEDUP_REMOVED lines=12> */
.L_x_152:
[----:B------:R-:W-:Y:S05]  /*6a00*/  BSYNC B1 ;  /* 0x0000000000017941 */ /* 0x000fea0003800000 */
.L_x_151:
        /* <DEDUP_REMOVED lines=12> */
.L_x_154:
[----:B------:R-:W-:Y:S05]  /*6ad0*/  BSYNC B1 ;  /* 0x0000000000017941 */ /* 0x000fea0003800000 */
.L_x_153:
        /* <DEDUP_REMOVED lines=12> */
.L_x_156:
[----:B------:R-:W-:Y:S05]  /*6ba0*/  BSYNC B1 ;  /* 0x0000000000017941 */ /* 0x000fea0003800000 */
.L_x_155:
        /* <DEDUP_REMOVED lines=12> */
.L_x_158:
[----:B------:R-:W-:Y:S05]  /*6c70*/  BSYNC B1 ;  /* 0x0000000000017941 */ /* 0x000fea0003800000 */
.L_x_157:
        /* <DEDUP_REMOVED lines=12> */
.L_x_160:
[----:B------:R-:W-:Y:S05]  /*6d40*/  BSYNC B1 ;  /* 0x0000000000017941 */ /* 0x000fea0003800000 */
.L_x_159:
        /* <DEDUP_REMOVED lines=12> */
.L_x_162:
[----:B------:R-:W-:Y:S05]  /*6e10*/  BSYNC B1 ;  /* 0x0000000000017941 */ /* 0x000fea0003800000 */
.L_x_161:
        /* <DEDUP_REMOVED lines=12> */
.L_x_164:
[----:B------:R-:W-:Y:S05]  /*6ee0*/  BSYNC B1 ;  /* 0x0000000000017941 */ /* 0x000fea0003800000 */
.L_x_163:
[----:B-----5:R-:W-:Y:S01]  /*6ef0*/  LOP3.LUT R12, R12, 0xff, RZ, 0xc0, !PT ;  /* 0x000000ff0c0c7812 */ /* 0x020fe200078ec0ff */
[----:B------:R-:W-:Y:S01]  /*6f00*/  BSSY B1, `(.L_x_165) ;  /* 0x000000b000017945 */ /* 0x000fe20003800000 */
[----:B------:R-:W-:Y:S02]  /*6f10*/  ISETP.LT.OR P2, PT, R3, 0x79, !P1 ;  /* 0x000000790300780c */ /* 0x000fe40004f41670 */
[----:B------:R-:W-:-:S05]  /*6f20*/  F2FP.F16.E5M2.UNPACK_B R12, R12 ;  /* 0x0000000cff0c723e */ /* 0x000fca00020004ff */
[----:B0-2---:R-:W-:-:S05]  /*6f30*/  HADD2.F32 R9, -RZ, R12.H0_H0 ;  /* 0x2000000cff097230 */ /* 0x005fca0000004100 */
[----:B------:R-:W-:-:S04]  /*6f40*/  FMUL R8, R9, R94 ;  /* 0x0000005e09087220 */ /* 0x000fc80000400000 */
[----:B------:R-:W-:-:S05]  /*6f50*/  FFMA R8, R85, R93, R8 ;  /* 0x0000005d55087223 */ /* 0x000fca0000000008 */
[----:B------:R-:W-:Y:S02]  /*6f60*/  F2FP.SATFINITE.E5M2.F32.PACK_AB_MERGE_C R9, RZ, R8, RZ ;  /* 0x00000008ff09723e */ /* 0x000fe400048060ff */
[----:B------:R-:W-:-:S03]  /*6f70*/  PRMT R8, RZ, 0x7610, R8 ;  /* 0x00007610ff087816 */ /* 0x000fc60000000008 */
[----:B------:R0:W-:Y:S01]  /*6f80*/  @!P0 STG.E.U8 desc[UR36][R6.64+0x79], R9 ;  /* 0x0000790906008986 */ /* 0x0001e2000c101124 */
[----:B------:R-:W-:Y:S05]  /*6f90*/  @P2 BRA `(.L_x_166) ;  /* 0x0000000000042947 */ /* 0x000fea0003800000 */
[----:B------:R2:W5:Y:S02]  /*6fa0*/  LDG.E.U8 R8, desc[UR36][R10.64+0x78] ;  /* 0x000078240a087981 */ /* 0x000564000c1e1100 */
.L_x_166:
[----:B------:R-:W-:Y:S05]  /*6fb0*/  BSYNC B1 ;  /* 0x0000000000017941 */ /* 0x000fea0003800000 */
.L_x_165:
[----:B-----5:R-:W-:Y:S01]  /*6fc0*/  LOP3.LUT R8, R8, 0xff, RZ, 0xc0, !PT ;  /* 0x000000ff08087812 */ /* 0x020fe200078ec0ff */
[----:B------:R-:W-:Y:S01]  /*6fd0*/  BSSY B1, `(.L_x_167) ;  /* 0x000000b000017945 */ /* 0x000fe20003800000 */
[----:B------:R-:W-:Y:S02]  /*6fe0*/  ISETP.LT.OR P1, PT, R3, 0x7a, !P1 ;  /* 0x0000007a0300780c */ /* 0x000fe40004f21670 */
[----:B------:R-:W-:Y:S02]  /*6ff0*/  F2FP.F16.E5M2.UNPACK_B R8, R8 ;  /* 0x00000008ff08723e */ /* 0x000fe400020004ff */
[----:B------:R-:W-:-:S03]  /*7000*/  PRMT R3, RZ, 0x7610, R3 ;  /* 0x00007610ff037816 */ /* 0x000fc60000000003 */
[----:B01----:R-:W-:-:S05]  /*7010*/  HADD2.F32 R7, -RZ, R8.H0_H0 ;  /* 0x20000008ff077230 */ /* 0x003fca0000004100 */
[----:B------:R-:W-:-:S04]  /*7020*/  FMUL R7, R7, R94 ;  /* 0x0000005e07077220 */ /* 0x000fc80000400000 */
[----:B------:R-:W-:-:S05]  /*7030*/  FFMA R7, R86, R93, R7 ;  /* 0x0000005d56077223 */ /* 0x000fca0000000007 */
[----:B------:R-:W-:-:S05]  /*7040*/  F2FP.SATFINITE.E5M2.F32.PACK_AB_MERGE_C R7, RZ, R7, RZ ;  /* 0x00000007ff07723e */ /* 0x000fca00048060ff */
[----:B------:R0:W-:Y:S01]  /*7050*/  @!P2 STG.E.U8 desc[UR36][R4.64+0x78], R7 ;  /* 0x000078070400a986 */ /* 0x0001e2000c101124 */
[----:B------:R-:W-:Y:S05]  /*7060*/  @P1 BRA `(.L_x_168) ;  /* 0x0000000000041947 */ /* 0x000fea0003800000 */
[----:B------:R1:W5:Y:S02]  /*7070*/  LDG.E.U8 R3, desc[UR36][R10.64+0x79] ;  /* 0x000079240a037981 */ /* 0x000364000c1e1100 */
.L_x_168:
[----:B------:R-:W-:Y:S05]  /*7080*/  BSYNC B1 ;  /* 0x0000000000017941 */ /* 0x000fea0003800000 */
.L_x_167:
[----:B------:R-:W-:Y:S05]  /*7090*/  @P1 BRA `(.L_x_169) ;  /* 0x0000001000281947 */ /* 0x000fea0003800000 */
[----:B-----5:R-:W-:-:S04]  /*70a0*/  LOP3.LUT R3, R3, 0xff, RZ, 0xc0, !PT ;  /* 0x000000ff03037812 */ /* 0x020fc800078ec0ff */
[----:B------:R-:W-:-:S05]  /*70b0*/  F2FP.F16.E5M2.UNPACK_B R3, R3 ;  /* 0x00000003ff03723e */ /* 0x000fca00020004ff */
[----:B------:R-:W-:-:S05]  /*70c0*/  HADD2.F32 R3, -RZ, R3.H0_H0 ;  /* 0x20000003ff037230 */ /* 0x000fca0000004100 */
[----:B------:R-:W-:-:S04]  /*70d0*/  FMUL R6, R3, R94 ;  /* 0x0000005e03067220 */ /* 0x000fc80000400000 */
[----:B------:R-:W-:-:S05]  /*70e0*/  FFMA R6, R87, R93, R6 ;  /* 0x0000005d57067223 */ /* 0x000fca0000000006 */
[----:B------:R-:W-:-:S05]  /*70f0*/  F2FP.SATFINITE.E5M2.F32.PACK_AB_MERGE_C R3, RZ, R6, RZ ;  /* 0x00000006ff03723e */ /* 0x000fca00048060ff */
[----:B------:R0:W-:Y:S01]  /*7100*/  STG.E.U8 desc[UR36][R4.64+0x79], R3 ;  /* 0x0000790304007986 */ /* 0x0001e2000c101124 */
[----:B------:R-:W-:Y:S05]  /*7110*/  BRA `(.L_x_169) ;  /* 0x0000001000087947 */ /* 0x000fea0003800000 */
.L_x_40:
[----:B------:R-:W-:Y:S01]  /*7120*/  ISETP.GE.AND P1, PT, R20, 0x1, PT ;  /* 0x000000011400780c */ /* 0x000fe20003f26270 */
[-C--:B------:R-:W-:Y:S01]  /*7130*/  FMUL R24, R24, R93.reuse ;  /* 0x0000005d18187220 */ /* 0x080fe20000400000 */
[-C--:B------:R-:W-:Y:S01]  /*7140*/  FMUL R25, R25, R93.reuse ;  /* 0x0000005d19197220 */ /* 0x080fe20000400000 */
[----:B------:R-:W-:Y:S01]  /*7150*/  ISETP.GE.AND P0, PT, R20, 0x9, PT ;  /* 0x000000091400780c */ /* 0x000fe20003f06270 */
[-C--:B------:R-:W-:Y:S01]  /*7160*/  FMUL R26, R26, R93.reuse ;  /* 0x0000005d1a1a7220 */ /* 0x080fe20000400000 */
[----:B------:R-:W-:Y:S01]  /*7170*/  ISETP.LT.OR P2, PT, R3, 0x1, !P1 ;  /* 0x000000010300780c */ /* 0x000fe20004f41670 */
[-C--:B------:R-:W-:Y:S01]  /*7180*/  FMUL R27, R27, R93.reuse ;  /* 0x0000005d1b1b7220 */ /* 0x080fe20000400000 */
[----:B------:R-:W-:Y:S01]  /*7190*/  ISETP.LT.OR P3, PT, R3, 0x2, !P1 ;  /* 0x000000020300780c */ /* 0x000fe20004f61670 */
[-C--:B------:R-:W-:Y:S01]  /*71a0*/  FMUL R28, R28, R93.reuse ;  /* 0x0000005d1c1c7220 */ /* 0x080fe20000400000 */
[----:B------:R-:W-:Y:S01]  /*71b0*/  F2FP.SATFINITE.E5M2.F32.PACK_AB_MERGE_C R9, RZ, R24, RZ ;  /* 0x00000018ff09723e */ /* 0x000fe200048060ff */
[----:B------:R-:W-:Y:S01]  /*71c0*/  FMUL R29, R29, R93 ;  /* 0x0000005d1d1d7220 */ /* 0x000fe20000400000 */
[----:B------:R-:W-:Y:S01]  /*71d0*/  F2FP.SATFINITE.E5M2.F32.PACK_AB_MERGE_C R25, RZ, R25, RZ ;  /* 0x00000019ff19723e */ /* 0x000fe200048060ff */
[-C--:B------:R-:W-:Y:S01]  /*71e0*/  FMUL R30, R30, R93.reuse ;  /* 0x0000005d1e1e7220 */ /* 0x080fe20000400000 */
[----:B------:R-:W-:Y:S01]  /*71f0*/  ISETP.LT.OR P4, PT, R3, 0x9, !P1 ;  /* 0x000000090300780c */ /* 0x000fe20004f81670 */
[-C--:B------:R-:W-:Y:S01]  /*7200*/  FMUL R31, R31, R93.reuse ;  /* 0x0000005d1f1f7220 */ /* 0x080fe20000400000 */
[C---:B------:R-:W-:Y:S01]  /*7210*/  ISETP.LT.OR P5, PT, R3.reuse, 0xa, !P1 ;  /* 0x0000000a0300780c */ /* 0x040fe20004fa1670 */
[-C--:B------:R-:W-:Y:S01]  /*7220*/  FMUL R32, R32, R93.reuse ;  /* 0x0000005d20207220 */ /* 0x080fe20000400000 */
[----:B------:R-:W-:Y:S01]  /*7230*/  F2FP.SATFINITE.E5M2.F32.PACK_AB_MERGE_C R11, RZ, R26, RZ ;  /* 0x0000001aff0b723e */ /* 0x000fe200048060ff */
[----:B------:R0:W-:Y:S01]  /*7240*/  @!P2 STG.E.U8 desc[UR36][R6.64], R9 ;  /* 0x000000090600a986 */ /* 0x0001e2000c101124 */
[----:B------:R-:W-:Y:S01]  /*7250*/  ISETP.LT.OR P2, PT, R3, 0x1, !P0 ;  /* 0x000000010300780c */ /* 0x000fe20004741670 */
[----:B------:R-:W-:Y:S01]  /*7260*/  FMUL R33, R33, R93 ;  /* 0x0000005d21217220 */ /* 0x000fe20000400000 */
[----:B------:R-:W-:Y:S01]  /*7270*/  F2FP.SATFINITE.E5M2.F32.PACK_AB_MERGE_C R27, RZ, R27, RZ ;  /* 0x0000001bff1b723e */ /* 0x000fe200048060ff */
[----:B------:R-:W-:Y:S01]  /*7280*/  @!P3 STG.E.U8 desc[UR36][R6.64+0x1], R25 ;  /* 0x000001190600b986 */ /* 0x000fe2000c101124 */
[----:B------:R-:W-:Y:S01]  /*7290*/  ISETP.LT.OR P3, PT, R3, 0x2, !P0 ;  /* 0x000000020300780c */ /* 0x000fe20004761670 */
[----:B------:R-:W-:Y:S01]  /*72a0*/  FMUL R34, R34, R93 ;  /* 0x0000005d22227220 */ /* 0x000fe20000400000 */
[----:B------:R-:W-:Y:S01]  /*72b0*/  F2FP.SATFINITE.E5M2.F32.PACK_AB_MERGE_C R29, RZ, R29, RZ ;  /* 0x0000001dff1d723e */ /* 0x000fe200048060ff */
[----:B------:R-:W-:Y:S01]  /*72c0*/  FMUL R35, R35, R93 ;  /* 0x0000005d23237220 */ /* 0x000fe20000400000 */
[----:B------:R-:W-:Y:S01]  /*72d0*/  F2FP.SATFINITE.E5M2.F32.PACK_AB_MERGE_C R31, RZ, R31, RZ ;  /* 0x0000001fff1f723e */ /* 0x000fe200048060ff */
[----:B------:R-:W-:Y:S01]  /*72e0*/  FMUL R36, R36, R93 ;  /* 0x0000005d24247220 */ /* 0x000fe20000400000 */
[----:B------:R-:W-:Y:S01]  /*72f0*/  F2FP.SATFINITE.E5M2.F32.PACK_AB_MERGE_C R33, RZ, R33, RZ ;  /* 0x00000021ff21723e */ /* 0x000fe200048060ff */
[-C--:B------:R-:W-:Y:S01]  /*7300*/  FMUL R37, R37, R93.reuse ;  /* 0x0000005d25257220 */ /* 0x080fe20000400000 */
[----:B0-----:R-:W-:Y:S01]  /*7310*/  F2FP.SATFINITE.E5M2.F32.PACK_AB_MERGE_C R9, RZ, R28, RZ ;  /* 0x0000001cff09723e */ /* 0x001fe200048060ff */
[----:B------:R0:W-:Y:S01]  /*7320*/  @!P2 STG.E.U8 desc[UR36][R4.64], R11 ;  /* 0x0000000b0400a986 */ /* 0x0001e2000c101124 */
[C---:B------:R-:W-:Y:S01]  /*7330*/  ISETP.LT.OR P2, PT, R3.reuse, 0x9, !P0 ;  /* 0x000000090300780c */ /* 0x040fe20004741670 */
[----:B------:R-:W-:Y:S01]  /*7340*/  FMUL R38, R38, R93 ;  /* 0x0000005d26267220 */ /* 0x000fe20000400000 */
[----:B------:R-:W-:Y:S01]  /*7350*/  F2FP.SATFINITE.E5M2.F32.PACK_AB_MERGE_C R35, RZ, R35, RZ ;  /* 0x00000023ff23723e */ /* 0x000fe200048060ff */
[----:B------:R-:W-:Y:S01]  /*7360*/  @!P3 STG.E.U8 desc[UR36][R4.64+0x1], R27 ;  /* 0x0000011b0400b986 */ /* 0x000fe2000c101124 */
[----:B------:R-:W-:Y:S01]  /*7370*/  ISETP.LT.OR P3, PT, R3, 0xa, !P0 ;  /* 0x0000000a0300780c */ /* 0x000fe20004761670 */
[----:B------:R-:W-:Y:S01]  /*7380*/  FMUL R39, R39, R93 ;  /* 0x0000005d27277220 */ /* 0x000fe20000400000 */
[----:B------:R-:W-:Y:S01]  /*7390*/  F2FP.SATFINITE.E5M2.F32.PACK_AB_MERGE_C R37, RZ, R37, RZ ;  /* 0x00000025ff25723e */ /* 0x000fe200048060ff */
[----:B------:R1:W-:Y:S01]  /*73a0*/  @!P4 STG.E.U8 desc[UR36][R6.64+0x8], R9 ;  /* 0x000008090600c986 */ /* 0x0003e2000c101124 */
[----:B------:R-:W-:Y:S01]  /*73b0*/  ISETP.LT.OR P4, PT, R3, 0x11, !P1 ;  /* 0x000000110300780c */ /* 0x000fe20004f81670 */
[-C--:B------:R-:W-:Y:S01]  /*73c0*/  FMUL R40, R40, R93.reuse ;  /* 0x0000005d28287220 */ /* 0x080fe20000400000 */
[-C--:B------:R-:W-:Y:S01]  /*73d0*/  FMUL R41, R41, R93.reuse ;  /* 0x0000005d29297220 */ /* 0x080fe20000400000 */
[----:B------:R-:W-:Y:S01]  /*73e0*/  @!P5 STG.E.U8 desc[UR36][R6.64+0x9], R29 ;  /* 0x0000091d0600d986 */ /* 0x000fe2000c101124 */
[----:B------:R-:W-:Y:S01]  /*73f0*/  ISETP.LT.OR P5, PT, R3, 0x12, !P1 ;  /* 0x000000120300780c */ /* 0x000fe20004fa1670 */
[-C--:B------:R-:W-:Y:S01]  /*7400*/  FMUL R42, R42, R93.reuse ;  /* 0x0000005d2a2a7220 */ /* 0x080fe20000400000 */
[----:B0-----:R-:W-:Y:S01]  /*7410*/  F2FP.SATFINITE.E5M2.F32.PACK_AB_MERGE_C R11, RZ, R30, RZ ;  /* 0x0000001eff0b723e */ /* 0x001fe200048060ff */
[----:B------:R-:W-:Y:S01]  /*7420*/  FMUL R43, R43, R93 ;  /* 0x0000005d2b2b7220 */ /* 0x000fe20000400000 */
[----:B------:R-:W-:Y:S01]  /*7430*/  F2FP.SATFINITE.E5M2.F32.PACK_AB_MERGE_C R39, RZ, R39, RZ ;  /* 0x00000027ff27723e */ /* 0x000fe200048060ff */
[----:B------:R-:W-:Y:S01]  /*7440*/  @!P3 STG.E.U8 desc[UR36][R4.64+0x9], R31 ;  /* 0x0000091f0400b986 */ /* 0x000fe2000c101124 */
[C---:B------:R-:W-:Y:S01]  /*7450*/  ISETP.LT.OR P3, PT, R3.reuse, 0x12, !P0 ;  /* 0x000000120300780c */ /* 0x040fe20004761670 */
[-C--:B------:R-:W-:Y:S01]  /*7460*/  FMUL R44, R44, R93.reuse ;  /* 0x0000005d2c2c7220 */ /* 0x080fe20000400000 */
[----:B-1----:R-:W-:Y:S01]  /*7470*/  F2FP.SATFINITE.E5M2.F32.PACK_AB_MERGE_C R9, RZ, R32, RZ ;  /* 0x00000020ff09723e */ /* 0x002fe200048060ff */
[----:B------:R0:W-:Y:S01]  /*7480*/  @!P2 STG.E.U8 desc[UR36][R4.64+0x8], R11 ;  /* 0x0000080b0400a986 */ /* 0x0001e2000c101124 */
[----:B------:R-:W-:Y:S01]  /*7490*/  ISETP.LT.OR P2, PT, R3, 0x11, !P0 ;  /* 0x000000110300780c */ /* 0x000fe20004741670 */
[----:B------:R-:W-:Y:S01]  /*74a0*/  FMUL R45, R45, R93 ;  /* 0x0000005d2d2d7220 */ /* 0x000fe20000400000 */
[----:B------:R-:W-:Y:S01]  /*74b0*/  F2FP.SATFINITE.E5M2.F32.PACK_AB_MERGE_C R41, RZ, R41, RZ ;  /* 0x00000029ff29723e */ /* 0x000fe200048060ff */
        /* <DEDUP_REMOVED lines=8> */
[----:B------:R-:W-:Y:S01]  /*7540*/  @!P3 STG.E.U8 desc[UR36][R4.64+0x11], R35 ;  /* 0x000011230400b986 */ /* 0x000fe2000c101124 */
[----:B0-----:R-:W-:Y:S01]  /*7550*/  F2FP.SATFINITE.E5M2.F32.PACK_AB_MERGE_C R11, RZ, R34, RZ ;  /* 0x00000022ff0b723e */ /* 0x001fe200048060ff */
[-C--:B------:R-:W-:Y:S01]  /*7560*/  FMUL R48, R48, R93.reuse ;  /* 0x0000005d30307220 */ /* 0x080fe20000400000 */
[----:B------:R-:W-:Y:S01]  /*7570*/  ISETP.LT.OR P3, PT, R3, 0x1a, !P0 ;  /* 0x0000001a0300780c */ /* 0x000fe20004761670 */
[-C--:B------:R-:W-:Y:S01]  /*7580*/  FMUL R49, R49, R93.reuse ;  /* 0x0000005d31317220 */ /* 0x080fe20000400000 */
[----:B-1----:R-:W-:Y:S01]  /*7590*/  F2FP.SATFINITE.E5M2.F32.PACK_AB_MERGE_C R9, RZ, R36, RZ ;  /* 0x00000024ff09723e */ /* 0x002fe200048060ff */
[----:B------:R0:W-:Y:S01]  /*75a0*/  @!P2 STG.E.U8 desc[UR36][R4.64+0x10], R11 ;  /* 0x0000100b0400a986 */ /* 0x0001e2000c101124 */
[C---:B------:R-:W-:Y:S01]  /*75b0*/  ISETP.LT.OR P2, PT, R3.reuse, 0x19, !P0 ;  /* 0x000000190300780c */ /* 0x040fe20004741670 */
[----:B------:R-:W-:Y:S01]  /*75c0*/  FMUL R50, R50, R93 ;  /* 0x0000005d32327220 */ /* 0x000fe20000400000 */
[----:B------:R-:W-:Y:S01]  /*75d0*/  F2FP.SATFINITE.E5M2.F32.PACK_AB_MERGE_C R47, RZ, R47, RZ ;  /* 0x0000002fff2f723e */ /* 0x000fe200048060ff */
[----:B------:R1:W-:Y:S01]  /*75e0*/  @!P4 STG.E.U8 desc[UR36][R6.64+0x18], R9 ;  /* 0x000018090600c986 */ /* 0x0003e2000c101124 */
[----:B------:R-:W-:Y:S01]  /*75f0*/  ISETP.LT.OR P4, PT, R3, 0x21, !P1 ;  /* 0x000000210300780c */ /* 0x000fe20004f81670 */
[----:B------:R-:W-:Y:S01]  /*7600*/  FMUL R51, R51, R93 ;  /* 0x0000005d33337220 */ /* 0x000fe20000400000 */
[----:B------:R-:W-:Y:S01]  /*7610*/  F2FP.SATFINITE.E5M2.F32.PACK_AB_MERGE_C R49, RZ, R49, RZ ;  /* 0x00000031ff31723e */ /* 0x000fe200048060ff */
[----:B------:R-:W-:Y:S01]  /*7620*/  @!P5 STG.E.U8 desc[UR36][R6.64+0x19], R37 ;  /* 0x000019250600d986 */ /* 0x000fe2000c101124 */
[----:B------:R-:W-:Y:S01]  /*7630*/  ISETP.LT.OR P5, PT, R3, 0x22, !P1 ;  /* 0x000000220300780c */ /* 0x000fe20004fa1670 */
[-C--:B------:R-:W-:Y:S01]  /*7640*/  FMUL R52, R52, R93.reuse ;  /* 0x0000005d34347220 */ /* 0x080fe20000400000 */
[-C--:B------:R-:W-:Y:S01]  /*7650*/  FMUL R53, R53, R93.reuse ;  /* 0x0000005d35357220 */ /* 0x080fe20000400000 */
[----:B0-----:R-:W-:Y:S01]  /*7660*/  F2FP.SATFINITE.E5M2.F32.PACK_AB_MERGE_C R11, RZ, R38, RZ ;  /* 0x00000026ff0b723e */ /* 0x001fe200048060ff */
        /* <DEDUP_REMOVED lines=112> */
[-C--:B------:R-:W-:Y:S01]  /*7d70*/  FMUL R85, R85, R93.reuse ;  /* 0x0000005d55557220 */ /* 0x080fe20000400000 */
[-C--:B------:R-:W-:Y:S01]  /*7d80*/  FMUL R86, R86, R93.reuse ;  /* 0x0000005d56567220 */ /* 0x080fe20000400000 */
[----:B------:R1:W-:Y:S01]  /*7d90*/  @!P4 STG.E.U8 desc[UR36][R6.64+0x50], R9 ;  /* 0x000050090600c986 */ /* 0x0003e2000c101124 */
[----:B------:R-:W-:Y:S01]  /*7da0*/  ISETP.LT.OR P4, PT, R3, 0x59, !P1 ;  /* 0x000000590300780c */ /* 0x000fe20004f81670 */
[----:B------:R-:W-:Y:S01]  /*7db0*/  FMUL R87, R87, R93 ;  /* 0x0000005d57577220 */ /* 0x000fe20000400000 */
[----:B------:R-:W-:Y:S01]  /*7dc0*/  F2FP.SATFINITE.E5M2.F32.PACK_AB_MERGE_C R83, RZ, R83, RZ ;  /* 0x00000053ff53723e */ /* 0x000fe200048060ff */
[----:B------:R-:W-:Y:S01]  /*7dd0*/  @!P5 STG.E.U8 desc[UR36][R6.64+0x51], R65 ;  /* 0x000051410600d986 */ /* 0x000fe2000c101124 */
[----:B------:R-:W-:-:S02]  /*7de0*/  ISETP.LT.OR P5, PT, R3, 0x5a, !P1 ;  /* 0x0000005a0300780c */ /* 0x000fc40004fa1670 */
[----:B------:R-:W-:Y:S01]  /*7df0*/  F2FP.SATFINITE.E5M2.F32.PACK_AB_MERGE_C R85, RZ, R85, RZ ;  /* 0x00000055ff55723e */ /* 0x000fe200048060ff */
[----:B------:R-:W-:Y:S01]  /*7e00*/  @!P3 STG.E.U8 desc[UR36][R4.64+0x51], R67 ;  /* 0x000051430400b986 */ /* 0x000fe2000c101124 */
[----:B0-----:R-:W-:Y:S02]  /*7e10*/  F2FP.SATFINITE.E5M2.F32.PACK_AB_MERGE_C R11, RZ, R66, RZ ;  /* 0x00000042ff0b723e */ /* 0x001fe400048060ff */
[C---:B------:R-:W-:Y:S02]  /*7e20*/  ISETP.LT.OR P3, PT, R3.reuse, 0x5a, !P0 ;  /* 0x0000005a0300780c */ /* 0x040fe40004761670 */
[----:B-1----:R-:W-:Y:S01]  /*7e30*/  F2FP.SATFINITE.E5M2.F32.PACK_AB_MERGE_C R9, RZ, R68, RZ ;  /* 0x00000044ff09723e */ /* 0x002fe200048060ff */
[----:B------:R0:W-:Y:S01]  /*7e40*/  @!P2 STG.E.U8 desc[UR36][R4.64+0x50], R11 ;  /* 0x0000500b0400a986 */ /* 0x0001e2000c101124 */
[C---:B------:R-:W-:Y:S02]  /*7e50*/  ISETP.LT.OR P2, PT, R3.reuse, 0x59, !P0 ;  /* 0x000000590300780c */ /* 0x040fe40004741670 */
[----:B------:R-:W-:Y:S01]  /*7e60*/  F2FP.SATFINITE.E5M2.F32.PACK_AB_MERGE_C R87, RZ, R87, RZ ;  /* 0x00000057ff57723e */ /* 0x000fe200048060ff */
[----:B------:R1:W-:Y:S01]  /*7e70*/  @!P4 STG.E.U8 desc[UR36][R6.64+0x58], R9 ;  /* 0x000058090600c986 */ /* 0x0003e2000c101124 */
[----:B------:R-:W-:-:S03]  /*7e80*/  ISETP.LT.OR P4, PT, R3, 0x61, !P1 ;  /* 0x000000610300780c */ /* 0x000fc60004f81670 */
[----:B------:R-:W-:Y:S01]  /*7e90*/  @!P5 STG.E.U8 desc[UR36][R6.64+0x59], R69 ;  /* 0x000059450600d986 */ /* 0x000fe2000c101124 */
[C---:B------:R-:W-:Y:S02]  /*7ea0*/  ISETP.LT.OR P5, PT, R3.reuse, 0x62, !P1 ;  /* 0x000000620300780c */ /* 0x040fe40004fa1670 */
[----:B0-----:R-:W-:Y:S01]  /*7eb0*/  F2FP.SATFINITE.E5M2.F32.PACK_AB_MERGE_C R11, RZ, R70, RZ ;  /* 0x00000046ff0b723e */ /* 0x001fe200048060ff */
[----:B------:R-:W-:Y:S01]  /*7ec0*/  @!P3 STG.E.U8 desc[UR36][R4.64+0x59], R71 ;  /* 0x000059470400b986 */ /* 0x000fe2000c101124 */
[C---:B------:R-:W-:Y:S02]  /*7ed0*/  ISETP.LT.OR P3, PT, R3.reuse, 0x62, !P0 ;  /* 0x000000620300780c */ /* 0x040fe40004761670 */
[----:B-1----:R-:W-:Y:S01]  /*7ee0*/  F2FP.SATFINITE.E5M2.F32.PACK_AB_MERGE_C R9, RZ, R72, RZ ;  /* 0x00000048ff09723e */ /* 0x002fe200048060ff */
[----:B------:R0:W-:Y:S01]  /*7ef0*/  @!P2 STG.E.U8 desc[UR36][R4.64+0x58], R11 ;  /* 0x0000580b0400a986 */ /* 0x0001e2000c101124 */
[----:B------:R-:W-:-:S03]  /*7f00*/  ISETP.LT.OR P2, PT, R3, 0x61, !P0 ;  /* 0x000000610300780c */ /* 0x000fc60004741670 */
        /* <DEDUP_REMOVED lines=13> */
[----:B------:R-:W-:Y:S02]  /*7fe0*/  ISETP.LT.OR P5, PT, R3, 0x71, !P1 ;  /* 0x000000710300780c */ /* 0x000fe40004fa1670 */
[----:B0-----:R-:W-:Y:S02]  /*7ff0*/  F2FP.SATFINITE.E5M2.F32.PACK_AB_MERGE_C R11, RZ, R78, RZ ;  /* 0x0000004eff0b723e */ /* 0x001fe400048060ff */
[----:B-1----:R-:W-:-:S03]  /*8000*/  F2FP.SATFINITE.E5M2.F32.PACK_AB_MERGE_C R9, RZ, R80, RZ ;  /* 0x00000050ff09723e */ /* 0x002fc600048060ff */
[----:B------:R0:W-:Y:S01]  /*8010*/  @!P2 STG.E.U8 desc[UR36][R4.64+0x68], R11 ;  /* 0x0000680b0400a986 */ /* 0x0001e2000c101124 */
[----:B------:R-:W-:-:S03]  /*8020*/  ISETP.LT.OR P2, PT, R3, 0x71, !P0 ;  /* 0x000000710300780c */ /* 0x000fc60004741670 */
[----:B------:R-:W-:Y:S01]  /*8030*/  @!P4 STG.E.U8 desc[UR36][R4.64+0x69], R79 ;  /* 0x0000694f0400c986 */ /* 0x000fe2000c101124 */
[----:B------:R-:W-:-:S03]  /*8040*/  ISETP.LT.OR P4, PT, R3, 0x72, !P0 ;  /* 0x000000720300780c */ /* 0x000fc60004781670 */
[----:B------:R-:W-:Y:S01]  /*8050*/  @!P3 STG.E.U8 desc[UR36][R6.64+0x71], R81 ;  /* 0x000071510600b986 */ /* 0x000fe2000c101124 */
[C---:B------:R-:W-:Y:S02]  /*8060*/  ISETP.LT.OR P3, PT, R3.reuse, 0x79, !P1 ;  /* 0x000000790300780c */ /* 0x040fe40004f61670 */
[C---:B------:R-:W-:Y:S01]  /*8070*/  ISETP.LT.OR P1, PT, R3.reuse, 0x7a, !P1 ;  /* 0x0000007a0300780c */ /* 0x040fe20004f21670 */
[----:B------:R1:W-:Y:S01]  /*8080*/  @!P5 STG.E.U8 desc[UR36][R6.64+0x70], R9 ;  /* 0x000070090600d986 */ /* 0x0003e2000c101124 */
[C---:B------:R-:W-:Y:S02]  /*8090*/  ISETP.LT.OR P5, PT, R3.reuse, 0x79, !P0 ;  /* 0x000000790300780c */ /* 0x040fe400047a1670 */
[----:B------:R-:W-:Y:S02]  /*80a0*/  ISETP.LT.OR P0, PT, R3, 0x7a, !P0 ;  /* 0x0000007a0300780c */ /* 0x000fe40004701670 */
[----:B------:R-:W-:Y:S01]  /*80b0*/  F2FP.SATFINITE.E5M2.F32.PACK_AB_MERGE_C R3, RZ, R82, RZ ;  /* 0x00000052ff03723e */ /* 0x000fe200048060ff */
[----:B------:R2:W-:Y:S01]  /*80c0*/  @!P4 STG.E.U8 desc[UR36][R4.64+0x71], R83 ;  /* 0x000071530400c986 */ /* 0x0005e2000c101124 */
[----:B0-----:R-:W-:-:S03]  /*80d0*/  F2FP.SATFINITE.E5M2.F32.PACK_AB_MERGE_C R11, RZ, R86, RZ ;  /* 0x00000056ff0b723e */ /* 0x001fc600048060ff */
[----:B------:R2:W-:Y:S01]  /*80e0*/  @!P2 STG.E.U8 desc[UR36][R4.64+0x70], R3 ;  /* 0x000070030400a986 */ /* 0x0005e2000c101124 */
[----:B-1----:R-:W-:-:S03]  /*80f0*/  F2FP.SATFINITE.E5M2.F32.PACK_AB_MERGE_C R9, RZ, R84, RZ ;  /* 0x00000054ff09723e */ /* 0x002fc600048060ff */
[----:B------:R2:W-:Y:S04]  /*8100*/  @!P1 STG.E.U8 desc[UR36][R6.64+0x79], R85 ;  /* 0x0000795506009986 */ /* 0x0005e8000c101124 */
[----:B------:R2:W-:Y:S04]  /*8110*/  @!P3 STG.E.U8 desc[UR36][R6.64+0x78], R9 ;  /* 0x000078090600b986 */ /* 0x0005e8000c101124 */
[----:B------:R2:W-:Y:S04]  /*8120*/  @!P5 STG.E.U8 desc[UR36][R4.64+0x78], R11 ;  /* 0x0000780b0400d986 */ /* 0x0005e8000c101124 */
[----:B------:R2:W-:Y:S02]  /*8130*/  @!P0 STG.E.U8 desc[UR36][R4.64+0x79], R87 ;  /* 0x0000795704008986 */ /* 0x0005e4000c101124 */
.L_x_169:
[----:B------:R-:W-:Y:S05]  /*8140*/  BSYNC B0 ;  /* 0x0000000000007941 */ /* 0x000fea0003800000 */
.L_x_39:
[----:B------:R-:W-:Y:S01]  /*8150*/  IADD3 R16, P0, R16, UR38, RZ ;  /* 0x0000002610107c10 */ /* 0x000fe2000ff1e0ff */
[----:B------:R-:W-:Y:S01]  /*8160*/  ULDC.64 UR4, c[0x0][0x650] ;  /* 0x0001940000047ab9 */ /* 0x000fe20000000a00 */
[----:B0-2--5:R-:W-:Y:S01]  /*8170*/  PRMT R3, RZ, 0x7610, R3 ;  /* 0x00007610ff037816 */ /* 0x025fe20000000003 */
[----:B------:R-:W-:Y:S01]  /*8180*/  IMAD.MOV.U32 R92, RZ, RZ, -0x1 ;  /* 0xffffffffff5c7424 */ /* 0x000fe200078e00ff */
[----:B------:R-:W-:Y:S01]  /*8190*/  IADD3.X R17, R17, UR42, RZ, P0, !PT ;  /* 0x0000002a11117c10 */ /* 0x000fe200087fe4ff */
[----:B------:R-:W-:Y:S01]  /*81a0*/  IMAD.MOV.U32 R88, RZ, RZ, -0x1 ;  /* 0xffffffffff587424 */ /* 0x000fe200078e00ff */
[----:B------:R-:W-:-:S04]  /*81b0*/  ISETP.GE.U32.AND P0, PT, R16, UR4, PT ;  /* 0x0000000410007c0c */ /* 0x000fc8000bf06070 */
[----:B------:R-:W-:-:S13]  /*81c0*/  ISETP.GE.U32.AND.EX P0, PT, R17, UR5, PT, P0 ;  /* 0x0000000511007c0c */ /* 0x000fda000bf06100 */
[----:B------:R-:W-:Y:S05]  /*81d0*/  @P0 BRA `(.L_x_170) ;  /* 0x00000004004c0947 */ /* 0x000fea0003800000 */
[----:B-1-34-:R-:W0:Y:S01]  /*81e0*/  LDC.64 R10, c[0x0][0x628] ;  /* 0x00018a00ff0a7b82 */ /* 0x01ae220000000a00 */
[----:B------:R-:W1:Y:S01]  /*81f0*/  S2R R12, SR_CTAID.X ;  /* 0x00000000000c7919 */ /* 0x000e620000002500 */
[----:B------:R-:W-:Y:S02]  /*8200*/  IMAD.MOV.U32 R8, RZ, RZ, R16 ;  /* 0x000000ffff087224 */ /* 0x000fe400078e0010 */
[----:B------:R-:W-:Y:S01]  /*8210*/  IMAD.MOV.U32 R9, RZ, RZ, R17 ;  /* 0x000000ffff097224 */ /* 0x000fe200078e0011 */
[----:B------:R-:W2:Y:S03]  /*8220*/  S2R R20, SR_CTAID.Y ;  /* 0x0000000000147919 */ /* 0x000ea60000002600 */
[----:B------:R-:W3:Y:S08]  /*8230*/  LDC R0, c[0x0][0x630] ;  /* 0x00018c00ff007b82 */ /* 0x000ef00000000800 */
[----:B------:R-:W4:Y:S01]  /*8240*/  LDC.64 R14, c[0x0][0x620] ;  /* 0x00018800ff0e7b82 */ /* 0x000f220000000a00 */
[----:B0-----:R-:W-:-:S04]  /*8250*/  ISETP.NE.U32.AND P0, PT, R10, RZ, PT ;  /* 0x000000ff0a00720c */ /* 0x001fc80003f05070 */
[----:B------:R-:W-:-:S13]  /*8260*/  ISETP.NE.AND.EX P0, PT, R11, RZ, PT, P0 ;  /* 0x000000ff0b00720c */ /* 0x000fda0003f05300 */
[----:B-1234-:R-:W-:Y:S05]  /*8270*/  @!P0 BRA `(.L_x_171) ;  /* 0x0000000000288947 */ /* 0x01efea0003800000 */
        /* <DEDUP_REMOVED lines=10> */
.L_x_171:
[-CC-:B------:R-:W-:Y:S01]  /*8320*/  SHF.R.U64 R88, R8, R0.reuse, R9.reuse ;  /* 0x0000000008587219 */ /* 0x180fe20000001209 */
[----:B------:R-:W0:Y:S01]  /*8330*/  LDC.64 R24, c[0x0][0x640] ;  /* 0x00019000ff187b82 */ /* 0x000e220000000a00 */
[----:B------:R-:W-:Y:S01]  /*8340*/  SHF.R.U32.HI R0, RZ, R0, R9 ;  /* 0x00000000ff007219 */ /* 0x000fe20000011609 */
[----:B------:R-:W-:Y:S01]  /*8350*/  ULDC UR4, c[0x0][0x150] ;  /* 0x0000540000047ab9 */ /* 0x000fe20000000800 */
[----:B------:R-:W-:Y:S02]  /*8360*/  IADD3 R3, P0, RZ, -R88, RZ ;  /* 0x80000058ff037210 */ /* 0x000fe40007f1e0ff */
[----:B------:R-:W-:-:S03]  /*8370*/  I2FP.F32.U32 R7, R12 ;  /* 0x0000000c00077245 */ /* 0x000fc60000201000 */
[----:B------:R-:W1:Y:S01]  /*8380*/  LDC R6, c[0x0][0x618] ;  /* 0x00018600ff067b82 */ /* 0x000e620000000800 */
[----:B------:R-:W-:Y:S02]  /*8390*/  IMAD.X R5, RZ, RZ, ~R0, P0 ;  /* 0x000000ffff057224 */ /* 0x000fe400000e0e00 */
[----:B------:R-:W-:Y:S01]  /*83a0*/  FMUL R7, R7, UR4 ;  /* 0x0000000407077c20 */ /* 0x000fe20008400000 */
[----:B------:R-:W-:Y:S01]  /*83b0*/  ULDC UR4, c[0x0][0x154] ;  /* 0x0000550000047ab9 */ /* 0x000fe20000000800 */
[-C--:B------:R-:W-:Y:S02]  /*83c0*/  IMAD R0, R5, R14.reuse, RZ ;  /* 0x0000000e05007224 */ /* 0x080fe400078e02ff */
[C---:B------:R-:W-:Y:S01]  /*83d0*/  IMAD.WIDE.U32 R4, R3.reuse, R14, R16 ;  /* 0x0000000e03047225 */ /* 0x040fe200078e0010 */
[----:B------:R-:W2:Y:S01]  /*83e0*/  LDC R8, c[0x0][0x608] ;  /* 0x00018200ff087b82 */ /* 0x000ea20000000800 */
[----:B------:R-:W3:Y:S02]  /*83f0*/  F2I.U32.TRUNC.NTZ R7, R7 ;  /* 0x0000000700077305 */ /* 0x000ee4000020f000 */
[----:B------:R-:W-:Y:S01]  /*8400*/  IMAD R3, R3, R15, R0 ;  /* 0x0000000f03037224 */ /* 0x000fe200078e0200 */
[----:B------:R-:W-:-:S03]  /*8410*/  I2FP.F32.U32 R0, R20 ;  /* 0x0000001400007245 */ /* 0x000fc60000201000 */
[----:B------:R-:W-:Y:S01]  /*8420*/  IMAD.IADD R3, R5, 0x1, R3 ;  /* 0x0000000105037824 */ /* 0x000fe200078e0203 */
[----:B------:R-:W4:Y:S01]  /*8430*/  LDC R11, c[0x0][0x658] ;  /* 0x00019600ff0b7b82 */ /* 0x000f220000000800 */
[----:B0-----:R-:W-:-:S04]  /*8440*/  ISETP.NE.U32.AND P0, PT, R24, RZ, PT ;  /* 0x000000ff1800720c */ /* 0x001fc80003f05070 */
[----:B------:R-:W-:-:S03]  /*8450*/  ISETP.NE.AND.EX P0, PT, R25, RZ, PT, P0 ;  /* 0x000000ff1900720c */ /* 0x000fc60003f05300 */
[----:B------:R-:W0:Y:S01]  /*8460*/  LDC R9, c[0x0][0x144] ;  /* 0x00005100ff097b82 */ /* 0x000e220000000800 */
[-C--:B-1----:R-:W-:Y:S01]  /*8470*/  SHF.R.U64 R10, R4, R6.reuse, R3 ;  /* 0x00000006040a7219 */ /* 0x082fe20000001203 */
[----:B---3--:R-:W-:Y:S01]  /*8480*/  IMAD.MOV R7, RZ, RZ, -R7 ;  /* 0x000000ffff077224 */ /* 0x008fe200078e0a07 */
[----:B------:R-:W-:Y:S01]  /*8490*/  SHF.R.U32.HI R3, RZ, R6, R3 ;  /* 0x00000006ff037219 */ /* 0x000fe20000011603 */
[----:B------:R-:W-:-:S04]  /*84a0*/  FMUL R6, R0, UR4 ;  /* 0x0000000400067c20 */ /* 0x000fc80008400000 */
[----:B------:R-:W1:Y:S01]  /*84b0*/  LDC R21, c[0x0][0x148] ;  /* 0x00005200ff157b82 */ /* 0x000e620000000800 */
[----:B------:R3:W0:Y:S01]  /*84c0*/  F2I.U32.TRUNC.NTZ R14, R6 ;  /* 0x00000006000e7305 */ /* 0x000622000020f000 */
[-CC-:B--2---:R-:W-:Y:S02]  /*84d0*/  SHF.R.U64 R13, R10, R8.reuse, R3.reuse ;  /* 0x000000080a0d7219 */ /* 0x184fe40000001203 */
[----:B------:R-:W-:-:S04]  /*84e0*/  SHF.R.U32.HI R0, RZ, R8, R3 ;  /* 0x00000008ff007219 */ /* 0x000fc80000011603 */
[----:B------:R-:W2:Y:S01]  /*84f0*/  LDC R22, c[0x0][0x648] ;  /* 0x00019200ff167b82 */ /* 0x000ea20000000800 */
[-CC-:B----4-:R-:W-:Y:S02]  /*8500*/  SHF.R.U64 R15, R13, R11.reuse, R0.reuse ;  /* 0x0000000b0d0f7219 */ /* 0x190fe40000001200 */
[----:B------:R-:W-:-:S03]  /*8510*/  SHF.R.U32.HI R5, RZ, R11, R0 ;  /* 0x0000000bff057219 */ /* 0x000fc60000011600 */
[----:B------:R-:W-:Y:S02]  /*8520*/  IMAD.MOV.U32 R4, RZ, RZ, R15 ;  /* 0x000000ffff047224 */ /* 0x000fe400078e000f */
[----:B------:R-:W4:Y:S01]  /*8530*/  LDC R26, c[0x0][0x638] ;  /* 0x00018e00ff1a7b82 */ /* 0x000f220000000800 */
[----:B0-----:R-:W-:-:S07]  /*8540*/  IMAD R23, R9, R7, R12 ;  /* 0x0000000709177224 */ /* 0x001fce00078e020c */
[----:B------:R-:W0:Y:S08]  /*8550*/  LDC R27, c[0x0][0x610] ;  /* 0x00018400ff1b7b82 */ /* 0x000e300000000800 */
[----:B------:R-:W0:Y:S01]  /*8560*/  LDC R28, c[0x0][0x600] ;  /* 0x00018000ff1c7b82 */ /* 0x000e220000000800 */
[----:B-123--:R-:W-:Y:S05]  /*8570*/  @!P0 BRA `(.L_x_172) ;  /* 0x0000000000288947 */ /* 0x00efea0003800000 */
[----:B------:R-:W1:Y:S02]  /*8580*/  LDC R0, c[0x0][0x64c] ;  /* 0x00019300ff007b82 */ /* 0x000e640000000800 */
[----:B-1----:R-:W-:-:S05]  /*8590*/  IADD3 R3, P0, R15, R0, RZ ;  /* 0x000000000f037210 */ /* 0x002fca0007f1e0ff */
        /* <DEDUP_REMOVED lines=8> */
.L_x_172:
[----:B------:R-:W-:Y:S01]  /*8620*/  ISETP.NE.AND P0, PT, R2, 0x1, PT ;  /* 0x000000010200780c */ /* 0x000fe20003f05270 */
[----:B------:R-:W-:Y:S01]  /*8630*/  IMAD.MOV R14, RZ, RZ, -R14 ;  /* 0x000000ffff0e7224 */ /* 0x000fe200078e0a0e */
[----:B------:R-:W-:Y:S02]  /*8640*/  SHF.R.U64 R3, R4, R22, R5 ;  /* 0x0000001604037219 */ /* 0x000fe40000001205 */
[----:B------:R-:W-:Y:S02]  /*8650*/  LOP3.LUT R0, R13, R106, RZ, 0xc0, !PT ;  /* 0x0000006a0d007212 */ /* 0x000fe400078ec0ff */
[----:B------:R-:W-:Y:S01]  /*8660*/  LOP3.LUT R10, R10, R105, RZ, 0xc0, !PT ;  /* 0x000000690a0a7212 */ /* 0x000fe200078ec0ff */
[----:B------:R-:W-:Y:S02]  /*8670*/  IMAD.MOV R4, RZ, RZ, -R3 ;  /* 0x000000ffff047224 */ /* 0x000fe400078e0a03 */
[----:B------:R-:W-:Y:S02]  /*8680*/  IMAD R0, R97, R3, R0 ;  /* 0x0000000361007224 */ /* 0x000fe400078e0200 */
[----:B----4-:R-:W-:-:S02]  /*8690*/  IMAD R3, R4, R26, R15 ;  /* 0x0000001a04037224 */ /* 0x010fc400078e020f */
[----:B------:R-:W-:Y:S02]  /*86a0*/  @P0 IMAD R23, R21, R14, R20 ;  /* 0x0000000e15170224 */ /* 0x000fe400078e0214 */
[----:B0-----:R-:W-:Y:S02]  /*86b0*/  IMAD R5, R3, R28, R10 ;  /* 0x0000001c03057224 */ /* 0x001fe400078e020a */
[----:B------:R-:W-:Y:S02]  /*86c0*/  IMAD R0, R0, R27, R23 ;  /* 0x0000001b00007224 */ /* 0x000fe400078e0217 */
[----:B------:R-:W-:-:S03]  /*86d0*/  IMAD.MOV.U32 R4, RZ, RZ, 0x1 ;  /* 0x00000001ff047424 */ /* 0x000fc600078e00ff */
[----:B------:R-:W-:Y:S02]  /*86e0*/  SEL R92, R5, R0, !P0 ;  /* 0x00000000055c7207 */ /* 0x000fe40004000000 */
[----:B------:R-:W-:Y:S02]  /*86f0*/  PRMT R3, R4, 0x7610, R3 ;  /* 0x0000761004037816 */ /* 0x000fe40000000003 */
[----:B------:R-:W-:-:S07]  /*8700*/  SEL R0, R0, R5, !P0 ;  /* 0x0000000500007207 */ /* 0x000fce0004000000 */
.L_x_170:
[----:B------:R-:W-:Y:S01]  /*8710*/  LOP3.LUT P0, RZ, R3, 0xff, RZ, 0xc0, !PT ;  /* 0x000000ff03ff7812 */ /* 0x000fe2000780c0ff */
[----:B------:R-:W-:-:S12]  /*8720*/  IMAD.MOV.U32 R89, RZ, RZ, R0 ;  /* 0x000000ffff597224 */ /* 0x000fd800078e0000 */
[----:B------:R-:W-:Y:S05]  /*8730*/  @P0 BRA `(.L_x_173) ;  /* 0xffffff8800d80947 */ /* 0x000fea000383ffff */
[----:B------:R-:W-:Y:S05]  /*8740*/  EXIT ;  /* 0x000000000000794d */ /* 0x000fea0003800000 */
.L_x_3:
        /* <DEDUP_REMOVED lines=26> */
.L_x_175:
        /* <DEDUP_REMOVED lines=14> */
[----:B------:R-:W-:Y:S02]  /*89d0*/  IMAD R5, R7, R23, R10 ;  /* 0x0000001707057224 */ /* 0x000fe400078e020a */
[----:B------:R-:W-:Y:S02]  /*89e0*/  IMAD.MOV.U32 R10, RZ, RZ, 0x1 ;  /* 0x00000001ff0a7424 */ /* 0x000fe400078e00ff */
[----:B------:R-:W-:Y:S01]  /*89f0*/  IMAD.IADD R5, R9, 0x1, R5 ;  /* 0x0000000109057824 */ /* 0x000fe200078e0205 */
[----:B------:R-:W4:Y:S04]  /*8a00*/  LDC R20, c[0x0][0x608] ;  /* 0x00018200ff147b82 */ /* 0x000f280000000800 */
[----:B0-----:R-:W-:-:S02]  /*8a10*/  SHF.R.U64 R12, R8, R14, R5 ;  /* 0x0000000e080c7219 */ /* 0x001fc40000001205 */
[----:B------:R-:W-:Y:S02]  /*8a20*/  I2FP.F32.U32 R8, R6 ;  /* 0x0000000600087245 */ /* 0x000fe40000201000 */
[----:B------:R-:W0:Y:S01]  /*8a30*/  LDC R25, c[0x0][0x658] ;  /* 0x00019600ff197b82 */ /* 0x000e220000000800 */
[----:B-1----:R-:W-:Y:S01]  /*8a40*/  ISETP.NE.U32.AND P0, PT, R26, RZ, PT ;  /* 0x000000ff1a00720c */ /* 0x002fe20003f05070 */
[----:B---3--:R-:W-:Y:S02]  /*8a50*/  IMAD.MOV R7, RZ, RZ, -R11 ;  /* 0x000000ffff077224 */ /* 0x008fe400078e0a0b */
[----:B------:R-:W-:Y:S01]  /*8a60*/  FMUL R8, R8, UR4 ;  /* 0x0000000408087c20 */ /* 0x000fe20008400000 */
[----:B------:R-:W-:Y:S01]  /*8a70*/  SHF.R.U32.HI R5, RZ, R14, R5 ;  /* 0x0000000eff057219 */ /* 0x000fe20000011605 */
[----:B------:R-:W-:Y:S01]  /*8a80*/  IMAD.MOV.U32 R14, RZ, RZ, -0x1 ;  /* 0xffffffffff0e7424 */ /* 0x000fe200078e00ff */
[----:B------:R-:W-:Y:S01]  /*8a90*/  ISETP.NE.AND.EX P0, PT, R27, RZ, PT, P0 ;  /* 0x000000ff1b00720c */ /* 0x000fe20003f05300 */
[----:B------:R1:W3:Y:S01]  /*8aa0*/  F2I.U32.TRUNC.NTZ R19, R8 ;  /* 0x0000000800137305 */ /* 0x0002e2000020f000 */
[----:B------:R-:W1:Y:S01]  /*8ab0*/  LDC R21, c[0x0][0x148] ;  /* 0x00005200ff157b82 */ /* 0x000e620000000800 */
[----:B--2---:R-:W-:-:S07]  /*8ac0*/  IMAD R23, R13, R7, R4 ;  /* 0x000000070d177224 */ /* 0x004fce00078e0204 */
[----:B------:R-:W2:Y:S01]  /*8ad0*/  LDC R22, c[0x0][0x600] ;  /* 0x00018000ff167b82 */ /* 0x000ea20000000800 */
[-CC-:B----4-:R-:W-:Y:S02]  /*8ae0*/  SHF.R.U64 R15, R12, R20.reuse, R5.reuse ;  /* 0x000000140c0f7219 */ /* 0x190fe40000001205 */
[----:B------:R-:W-:-:S05]  /*8af0*/  SHF.R.U32.HI R4, RZ, R20, R5 ;  /* 0x00000014ff047219 */ /* 0x000fca0000011605 */
[----:B------:R-:W4:Y:S01]  /*8b00*/  LDC R24, c[0x0][0x648] ;  /* 0x00019200ff187b82 */ /* 0x000f220000000800 */
[-C--:B0-----:R-:W-:Y:S02]  /*8b10*/  SHF.L.U32 R7, R14, R25.reuse, RZ ;  /* 0x000000190e077219 */ /* 0x081fe400000006ff */
[-CC-:B------:R-:W-:Y:S02]  /*8b20*/  SHF.R.U64 R14, R15, R25.reuse, R4.reuse ;  /* 0x000000190f0e7219 */ /* 0x180fe40000001204 */
[-C--:B------:R-:W-:Y:S02]  /*8b30*/  SHF.R.U32.HI R5, RZ, R25.reuse, R4 ;  /* 0x00000019ff057219 */ /* 0x080fe40000011604 */
[----:B------:R-:W-:Y:S01]  /*8b40*/  SHF.L.U32 R30, R10, R25, RZ ;  /* 0x000000190a1e7219 */ /* 0x000fe200000006ff */
[----:B------:R-:W0:Y:S01]  /*8b50*/  LDC R29, c[0x0][0x638] ;  /* 0x00018e00ff1d7b82 */ /* 0x000e220000000800 */
[----:B------:R-:W-:Y:S01]  /*8b60*/  LOP3.LUT R20, RZ, R7, RZ, 0x33, !PT ;  /* 0x00000007ff147212 */ /* 0x000fe200078e33ff */
[----:B------:R-:W-:-:S06]  /*8b70*/  IMAD.MOV.U32 R4, RZ, RZ, R14 ;  /* 0x000000ffff047224 */ /* 0x000fcc00078e000e */
[----:B------:R-:W0:Y:S01]  /*8b80*/  LDC R32, c[0x0][0x610] ;  /* 0x00018400ff207b82 */ /* 0x000e220000000800 */
[----:B-1-3--:R-:W-:Y:S05]  /*8b90*/  @!P0 BRA `(.L_x_176) ;  /* 0x0000000000288947 */ /* 0x00afea0003800000 */
        /* <DEDUP_REMOVED lines=10> */
.L_x_176:
[----:B------:R-:W-:Y:S01]  /*8c40*/  ISETP.NE.AND P0, PT, R2, 0x1, PT ;  /* 0x000000010200780c */ /* 0x000fe20003f05270 */
[----:B--2---:R-:W-:Y:S01]  /*8c50*/  VIADD R9, R22, 0xffffffff ;  /* 0xffffffff16097836 */ /* 0x004fe20000000000 */
[----:B----4-:R-:W-:Y:S01]  /*8c60*/  SHF.R.U64 R5, R4, R24, R5 ;  /* 0x0000001804057219 */ /* 0x010fe20000001205 */
[----:B------:R-:W-:Y:S01]  /*8c70*/  IMAD.MOV R19, RZ, RZ, -R19 ;  /* 0x000000ffff137224 */ /* 0x000fe200078e0a13 */
[----:B------:R-:W-:-:S03]  /*8c80*/  LOP3.LUT R4, R15, R20, RZ, 0xc0, !PT ;  /* 0x000000140f047212 */ /* 0x000fc600078ec0ff */
[----:B------:R-:W-:Y:S02]  /*8c90*/  IMAD.MOV R7, RZ, RZ, -R5 ;  /* 0x000000ffff077224 */ /* 0x000fe400078e0a05 */
[----:B------:R-:W-:Y:S01]  /*8ca0*/  IMAD R30, R30, R5, R4 ;  /* 0x000000051e1e7224 */ /* 0x000fe200078e0204 */
[----:B------:R-:W-:Y:S01]  /*8cb0*/  LOP3.LUT R5, R12, R9, RZ, 0xc0, !PT ;  /* 0x000000090c057212 */ /* 0x000fe200078ec0ff */
[----:B0-----:R-:W-:Y:S02]  /*8cc0*/  IMAD R4, R7, R29, R14 ;  /* 0x0000001d07047224 */ /* 0x001fe400078e020e */
[----:B------:R-:W-:Y:S02]  /*8cd0*/  @P0 IMAD R23, R21, R19, R6 ;  /* 0x0000001315170224 */ /* 0x000fe400078e0206 */
[----:B------:R-:W-:Y:S02]  /*8ce0*/  IMAD R5, R4, R22, R5 ;  /* 0x0000001604057224 */ /* 0x000fe400078e0205 */
[----:B------:R-:W-:-:S02]  /*8cf0*/  IMAD R30, R30, R32, R23 ;  /* 0x000000201e1e7224 */ /* 0x000fc400078e0217 */
[----:B------:R-:W-:-:S03]  /*8d00*/  IMAD.MOV.U32 R7, RZ, RZ, 0x1 ;  /* 0x00000001ff077424 */ /* 0x000fc600078e00ff */
[----:B------:R-:W-:Y:S02]  /*8d10*/  SEL R29, R5, R30, !P0 ;  /* 0x0000001e051d7207 */ /* 0x000fe40004000000 */
[----:B------:R-:W-:-:S07]  /*8d20*/  SEL R30, R30, R5, !P0 ;  /* 0x000000051e1e7207 */ /* 0x000fce0004000000 */
.L_x_174:
[----:B------:R-:W-:-:S08]  /*8d30*/  NOP ;  /* 0x0000000000007918 */ /* 0x000fd00000000000 */
[----:B------:R-:W0:-:S00]  /*8d40*/  USETMAXREG.DEALLOC.CTAPOOL 0x28 ;  /* 0x00000028000079c8 */ /* 0x000e0000080e0500 */
[----:B0-----:R-:W-:-:S13]  /*8d50*/  ISETP.NE.AND P0, PT, R3, RZ, PT ;  /* 0x000000ff0300720c */ /* 0x001fda0003f05270 */
[----:B------:R-:W-:Y:S05]  /*8d60*/  @P0 EXIT ;  /* 0x000000000000094d */ /* 0x000fea0003800000 */
[----:B------:R-:W-:Y:S01]  /*8d70*/  LOP3.LUT P0, RZ, R7, 0xff, RZ, 0xc0, !PT ;  /* 0x000000ff07ff7812 */ /* 0x000fe2000780c0ff */
[----:B------:R-:W-:Y:S02]  /*8d80*/  IMAD.MOV.U32 R26, RZ, RZ, 0x1 ;  /* 0x00000001ff1a7424 */ /* 0x000fe400078e00ff */
[----:B------:R-:W-:-:S10]  /*8d90*/  IMAD.MOV.U32 R27, RZ, RZ, RZ ;  /* 0x000000ffff1b7224 */ /* 0x000fd400078e00ff */
[----:B------:R-:W-:Y:S05]  /*8da0*/  @!P0 BRA `(.L_x_177) ;  /* 0x0000000c00c48947 */ /* 0x000fea0003800000 */
[----:B------:R-:W0:Y:S01]  /*8db0*/  LDC R3, c[0x0][0x28c] ;  /* 0x0000a300ff037b82 */ /* 0x000e220000000800 */
[C---:B------:R-:W-:Y:S01]  /*8dc0*/  ISETP.NE.AND P1, PT, R31.reuse, RZ, PT ;  /* 0x000000ff1f00720c */ /* 0x040fe20003f25270 */
[----:B------:R-:W-:Y:S01]  /*8dd0*/  ULDC UR41, c[0x0][0x658] ;  /* 0x0001960000297ab9 */ /* 0x000fe20000000800 */
[----:B------:R-:W-:Y:S01]  /*8de0*/  LOP3.LUT P0, RZ, R0, 0x1f, RZ, 0xc0, !PT ;  /* 0x0000001f00ff7812 */ /* 0x000fe2000780c0ff */
[----:B------:R-:W-:Y:S01]  /*8df0*/  UMOV UR4, 0xffffffff ;  /* 0xffffffff00047882 */ /* 0x000fe20000000000 */
[----:B------:R-:W-:Y:S01]  /*8e00*/  P2R R0, PR, RZ, 0x2 ;  /* 0x00000002ff007803 */ /* 0x000fe20000000000 */
[----:B------:R-:W-:Y:S01]  /*8e10*/  BSSY B7, `(.L_x_177) ;  /* 0x00000ea000077945 */ /* 0x000fe20003800000 */
[----:B------:R-:W-:Y:S01]  /*8e20*/  ISETP.NE.OR P0, PT, R31, RZ, !P0 ;  /* 0x000000ff1f00720c */ /* 0x000fe20004705670 */
[----:B------:R-:W-:Y:S01]  /*8e30*/  USHF.L.U32 UR4, UR4, UR41, URZ ;  /* 0x0000002904047299 */ /* 0x000fe2000800063f */
[----:B------:R-:W-:Y:S01]  /*8e40*/  IMAD.MOV.U32 R23, RZ, RZ, 0x1 ;  /* 0x00000001ff177424 */ /* 0x000fe200078e00ff */
[----:B------:R-:W-:Y:S01]  /*8e50*/  LOP3.LUT R25, R18, 0x2, RZ, 0xfc, !PT ;  /* 0x0000000212197812 */ /* 0x000fe200078efcff */
[----:B------:R-:W-:Y:S01]  /*8e60*/  IMAD.MOV.U32 R26, RZ, RZ, 0x1 ;  /* 0x00000001ff1a7424 */ /* 0x000fe200078e00ff */
[----:B------:R-:W-:Y:S01]  /*8e70*/  P2R R32, PR, RZ, 0x1 ;  /* 0x00000001ff207803 */ /* 0x000fe20000000000 */
[----:B------:R-:W-:Y:S01]  /*8e80*/  IMAD.MOV.U32 R27, RZ, RZ, RZ ;  /* 0x000000ffff1b7224 */ /* 0x000fe200078e00ff */
[----:B------:R-:W-:Y:S01]  /*8e90*/  ULDC UR40, c[0x0][0x600] ;  /* 0x0001800000287ab9 */ /* 0x000fe20000000800 */
[----:B------:R-:W-:Y:S01]  /*8ea0*/  UMOV UR5, 0x1 ;  /* 0x0000000100057882 */ /* 0x000fe20000000000 */
[----:B------:R-:W-:-:S02]  /*8eb0*/  UIADD3 UR40, UR40, -0x1, URZ ;  /* 0xffffffff28287890 */ /* 0x000fc4000fffe03f */
[----:B------:R-:W-:Y:S02]  /*8ec0*/  USHF.L.U32 UR41, UR5, UR41, URZ ;  /* 0x0000002905297299 */ /* 0x000fe4000800063f */
[----:B------:R-:W-:Y:S01]  /*8ed0*/  ULOP3.LUT UR43, URZ, UR4, URZ, 0x33, !UPT ;  /* 0x000000043f2b7292 */ /* 0x000fe2000f8e333f */
[----:B------:R-:W-:Y:S01]  /*8ee0*/  ULDC.64 UR36, c[0x0][0x198] ;  /* 0x0000660000247ab9 */ /* 0x000fe20000000a00 */
[----:B0-----:R-:W-:-:S05]  /*8ef0*/  VIADD R3, R3, 0x7f ;  /* 0x0000007f03037836 */ /* 0x001fca0000000000 */
[----:B------:R-:W-:-:S04]  /*8f00*/  SHF.R.S32.HI R0, RZ, 0x1f, R3 ;  /* 0x0000001fff007819 */ /* 0x000fc80000011403 */
[----:B------:R-:W-:-:S04]  /*8f10*/  LEA.HI R0, R0, R3, RZ, 0x7 ;  /* 0x0000000300007211 */ /* 0x000fc800078f38ff */
[----:B------:R-:W-:-:S05]  /*8f20*/  SHF.R.S32.HI R24, RZ, 0x7, R0 ;  /* 0x00000007ff187819 */ /* 0x000fca0000011400 */
[----:B------:R-:W-:-:S07]  /*8f30*/  VIADD R22, R24, 0x1 ;  /* 0x0000000118167836 */ /* 0x000fce0000000000 */
.L_x_191:
[----:B------:R-:W-:-:S03]  /*8f40*/  UMOV UR4, 0xffffffff ;  /* 0xffffffff00047882 */ /* 0x000fc60000000000 */
[----:B------:R-:W-:Y:S05]  /*8f50*/  BRA.DIV UR4, `(.L_x_178) ;  /* 0x0000001204e07947 */ /* 0x000fea000b800000 */
[----:B------:R-:W-:-:S13]  /*8f60*/  ELECT P6, URZ, PT ;  /* 0x00000000003f782f */ /* 0x000fda00038c0000 */
.L_x_207:
[----:B------:R-:W-:Y:S04]  /*8f70*/  BSSY B6, `(.L_x_179) ;  /* 0x0000060000067945 */ /* 0x000fe80003800000 */
[----:B------:R-:W-:Y:S05]  /*8f80*/  @!P6 BRA `(.L_x_180) ;  /* 0x000000040078e947 */ /* 0x000fea0003800000 */
        /* <DEDUP_REMOVED lines=9> */
[----:B------:R-:W-:Y:S02]  /*9020*/  IMAD.U32 R4, RZ, RZ, UR4 ;  /* 0x00000004ff047e24 */ /* 0x000fe4000f8e00ff */
[----:B------:R-:W-:Y:S01]  /*9030*/  IMAD.U32 R5, RZ, RZ, UR5 ;  /* 0x00000005ff057e24 */ /* 0x000fe2000f8e00ff */
[----:B------:R-:W0:Y:S01]  /*9040*/  LDC.64 R14, c[0x4][R14] ;  /* 0x010000000e0e7b82 */ /* 0x000e220000000a00 */
[----:B------:R-:W-:Y:S01]  /*9050*/  ULDC.64 UR4, c[0x4][0x78] ;  /* 0x01001e0000047ab9 */ /* 0x000fe20000000a00 */
[----:B------:R-:W-:Y:S02]  /*9060*/  IMAD.U32 R10, RZ, RZ, UR6 ;  /* 0x00000006ff0a7e24 */ /* 0x000fe4000f8e00ff */
[----:B------:R-:W-:-:S02]  /*9070*/  IMAD.U32 R6, RZ, RZ, UR4 ;  /* 0x00000004ff067e24 */ /* 0x000fc4000f8e00ff */
[----:B------:R-:W-:Y:S02]  /*9080*/  IMAD.U32 R7, RZ, RZ, UR5 ;  /* 0x00000005ff077e24 */ /* 0x000fe4000f8e00ff */
[----:B------:R-:W-:Y:S02]  /*9090*/  IMAD.U32 R11, RZ, RZ, UR7 ;  /* 0x00000007ff0b7e24 */ /* 0x000fe4000f8e00ff */
[----:B------:R-:W-:Y:S02]  /*90a0*/  IMAD.MOV.U32 R8, RZ, RZ, 0x70 ;  /* 0x00000070ff087424 */ /* 0x000fe400078e00ff */
[----:B------:R-:W-:Y:S02]  /*90b0*/  IMAD.MOV.U32 R12, RZ, RZ, 0x1 ;  /* 0x00000001ff0c7424 */ /* 0x000fe400078e00ff */
[----:B------:R-:W-:-:S07]  /*90c0*/  IMAD.MOV.U32 R13, RZ, RZ, RZ ;  /* 0x000000ffff0d7224 */ /* 0x000fce00078e00ff */
[----:B------:R-:W-:-:S07]  /*90d0*/  LEPC R20, `(.L_x_181) ;  /* 0x000000001014794e */ /* 0x000fce0000000000 */
[----:B0-----:R-:W-:Y:S05]  /*90e0*/  CALL.ABS.NOINC R14 ;  /* 0x000000000e007343 */ /* 0x001fea0003c00000 */
.L_x_181:
        /* <DEDUP_REMOVED lines=19> */
.L_x_182:
[----:B------:R-:W0:Y:S02]  /*9220*/  LDC R0, c[0x0][0x28c] ;  /* 0x0000a300ff007b82 */ /* 0x000e240000000800 */
[----:B0-----:R-:W-:-:S13]  /*9230*/  ISETP.GE.AND P0, PT, R0, 0x1, PT ;  /* 0x000000010000780c */ /* 0x001fda0003f06270 */
[----:B------:R-:W-:Y:S05]  /*9240*/  @!P0 BRA `(.L_x_180) ;  /* 0x0000000000c88947 */ /* 0x000fea0003800000 */
[----:B------:R-:W-:Y:S02]  /*9250*/  IMAD.SHL.U32 R29, R29, 0x80, RZ ;  /* 0x000000801d1d7824 */ /* 0x000fe400078e00ff */
[----:B------:R-:W-:Y:S02]  /*9260*/  IMAD.SHL.U32 R30, R30, 0x80, RZ ;  /* 0x000000801e1e7824 */ /* 0x000fe400078e00ff */
[----:B------:R-:W-:Y:S02]  /*9270*/  IMAD.MOV.U32 R7, RZ, RZ, RZ ;  /* 0x000000ffff077224 */ /* 0x000fe400078e00ff */
[----:B------:R-:W-:Y:S02]  /*9280*/  IMAD.MOV.U32 R0, RZ, RZ, R22 ;  /* 0x000000ffff007224 */ /* 0x000fe400078e0016 */
[----:B------:R-:W-:Y:S02]  /*9290*/  IMAD.MOV.U32 R3, RZ, RZ, R26 ;  /* 0x000000ffff037224 */ /* 0x000fe400078e001a */
[----:B------:R-:W-:-:S07]  /*92a0*/  IMAD.MOV.U32 R4, RZ, RZ, R27 ;  /* 0x000000ffff047224 */ /* 0x000fce00078e001b */
.L_x_186:
[----:B------:R-:W-:Y:S01]  /*92b0*/  IMAD R8, R4, 0x8, R19 ;  /* 0x0000000804087824 */ /* 0x000fe200078e0213 */
[----:B------:R-:W-:Y:S02]  /*92c0*/  SHF.L.U32 R5, R3, 0x1f, RZ ;  /* 0x0000001f03057819 */ /* 0x000fe400000006ff */
[----:B------:R-:W-:Y:S02]  /*92d0*/  ISETP.NE.AND P1, PT, R31, RZ, PT ;  /* 0x000000ff1f00720c */ /* 0x000fe40003f25270 */
[----:B------:R-:W0:Y:S11]  /*92e0*/  SYNCS.PHASECHK.TRANS64.TRYWAIT P0, [R8+URZ+0x38], R5 ;  /* 0x00003805080075a7 */ /* 0x000e36000800017f */
[----:B------:R-:W1:Y:S01]  /*92f0*/  @!P1 LDC R6, c[0x0][0x500] ;  /* 0x00014000ff069b82 */ /* 0x000e620000000800 */
[----:B0-----:R-:W-:Y:S05]  /*9300*/  @!P0 BRA `(.L_x_183) ;  /* 0x0000001000148947 */ /* 0x001fea0003800000 */
.L_x_208:
[----:B------:R-:W-:Y:S02]  /*9310*/  ISETP.NE.AND P0, PT, R31, RZ, PT ;  /* 0x000000ff1f00720c */ /* 0x000fe40003f05270 */
[----:B0-----:R-:W-:-:S11]  /*9320*/  PRMT R5, R25, 0x9910, RZ ;  /* 0x0000991019057816 */ /* 0x001fd600000000ff */
[----:B-1----:R0:W-:Y:S01]  /*9330*/  @!P0 SYNCS.ARRIVE.TRANS64 RZ, [R8+URZ], R6 ;  /* 0x0000000608ff89a7 */ /* 0x0021e2000800003f */
[----:B------:R-:W-:-:S13]  /*9340*/  ISETP.NE.AND P0, PT, R5, 0x2, PT ;  /* 0x000000020500780c */ /* 0x000fda0003f05270 */
[----:B0-----:R-:W-:Y:S05]  /*9350*/  @P0 BRA `(.L_x_184) ;  /* 0x0000000000040947 */ /* 0x001fea0003800000 */
[----:B------:R-:W-:Y:S01]  /*9360*/  BPT.TRAP 0x1 ;  /* 0x000000040000795c */ /* 0x000fe20000300000 */
.L_x_184:
[----:B------:R-:W-:-:S13]  /*9370*/  ISETP.NE.AND P0, PT, R32, RZ, PT ;  /* 0x000000ff2000720c */ /* 0x000fda0003f05270 */
[----:B------:R-:W-:Y:S05]  /*9380*/  @P0 BRA `(.L_x_185) ;  /* 0x0000000000040947 */ /* 0x000fea0003800000 */
[----:B------:R-:W-:Y:S01]  /*9390*/  BPT.TRAP 0x1 ;  /* 0x000000040000795c */ /* 0x000fe20000300000 */
.L_x_185:
[----:B------:R-:W-:Y:S01]  /*93a0*/  IMAD R5, R4, 0x4000, R19 ;  /* 0x0000400004057824 */ /* 0x000fe200078e0213 */
[----:B------:R-:W-:Y:S01]  /*93b0*/  R2UR UR17, R8 ;  /* 0x00000000081172ca */ /* 0x000fe200000e0000 */
[----:B------:R-:W-:Y:S01]  /*93c0*/  VIADD R0, R0, 0xffffffff ;  /* 0xffffffff00007836 */ /* 0x000fe20000000000 */
[----:B------:R-:W-:Y:S01]  /*93d0*/  R2UR UR19, R7 ;  /* 0x00000000071372ca */ /* 0x000fe200000e0000 */
[----:B------:R-:W-:Y:S01]  /*93e0*/  UIADD3 UR4, UP0, UR36, 0xf0, URZ ;  /* 0x000000f024047890 */ /* 0x000fe2000ff1e03f */
[----:B------:R-:W-:Y:S01]  /*93f0*/  R2UR UR8, R5 ;  /* 0x00000000050872ca */ /* 0x000fe200000e0000 */
[----:B------:R-:W-:Y:S01]  /*9400*/  UIADD3 UR14, UP1, UR36, 0x1f0, URZ ;  /* 0x000001f0240e7890 */ /* 0x000fe2000ff3e03f */
[----:B------:R-:W-:Y:S01]  /*9410*/  R2UR UR20, R28 ;  /* 0x000000001c1472ca */ /* 0x000fe200000e0000 */
[----:B------:R-:W-:Y:S01]  /*9420*/  UIADD3.X UR5, URZ, UR37, URZ, UP0, !UPT ;  /* 0x000000253f057290 */ /* 0x000fe200087fe43f */
[----:B------:R-:W-:Y:S01]  /*9430*/  R2UR UR18, R30 ;  /* 0x000000001e1272ca */ /* 0x000fe200000e0000 */
[----:B------:R-:W-:Y:S01]  /*9440*/  VIADD R4, R4, 0x1 ;  /* 0x0000000104047836 */ /* 0x000fe20000000000 */
[----:B------:R-:W-:Y:S01]  /*9450*/  R2UR UR11, R29 ;  /* 0x000000001d0b72ca */ /* 0x000fe200000e0000 */
[----:B------:R-:W-:Y:S01]  /*9460*/  UIADD3.X UR15, URZ, UR37, URZ, UP1, !UPT ;  /* 0x000000253f0f7290 */ /* 0x000fe20008ffe43f */
[----:B------:R-:W-:Y:S01]  /*9470*/  ISETP.GT.AND P1, PT, R0, 0x1, PT ;  /* 0x000000010000780c */ /* 0x000fe20003f24270 */
[----:B------:R-:W-:Y:S01]  /*9480*/  UMOV UR6, 0x0 ;  /* 0x0000000000067882 */ /* 0x000fe20000000000 */
[----:B------:R-:W-:Y:S01]  /*9490*/  ISETP.NE.AND P0, PT, R4, 0x7, PT ;  /* 0x000000070400780c */ /* 0x000fe20003f05270 */
[----:B------:R-:W-:Y:S01]  /*94a0*/  UMOV UR7, 0x10000000 ;  /* 0x1000000000077882 */ /* 0x000fe20000000000 */
[----:B------:R-:W-:Y:S01]  /*94b0*/  UMOV UR9, UR17 ;  /* 0x0000001100097c82 */ /* 0x000fe20008000000 */
[----:B------:R-:W-:Y:S01]  /*94c0*/  UIADD3 UR16, UR8, 0x800, URZ ;  /* 0x0000080008107890 */ /* 0x000fe2000fffe03f */
[----:B------:R-:W-:Y:S01]  /*94d0*/  SEL R6, RZ, 0x1, P0 ;  /* 0x00000001ff067807 */ /* 0x000fe20000000000 */
[----:B------:R-:W-:Y:S01]  /*94e0*/  UIADD3 UR8, UR8, 0x1c800, URZ ;  /* 0x0001c80008087890 */ /* 0x000fe2000fffe03f */
[----:B------:R-:W-:Y:S01]  /*94f0*/  VIADD R7, R7, 0x80 ;  /* 0x0000008007077836 */ /* 0x000fe20000000000 */
[----:B------:R-:W-:Y:S01]  /*9500*/  UMOV UR10, UR19 ;  /* 0x00000013000a7c82 */ /* 0x000fe20008000000 */
[----:B------:R-:W-:Y:S01]  /*9510*/  UMOV UR12, UR20 ;  /* 0x00000014000c7c82 */ /* 0x000fe20008000000 */
[----:B------:R-:W-:-:S02]  /*9520*/  LOP3.LUT R3, R3, R6, RZ, 0x3c, !PT ;  /* 0x0000000603037212 */ /* 0x000fc400078e3cff */
[----:B------:R-:W-:Y:S01]  /*9530*/  SEL R4, R4, RZ, P0 ;  /* 0x000000ff04047207 */ /* 0x000fe20000000000 */
[----:B------:R0:W-:Y:S02]  /*9540*/  UTMALDG.3D [UR16], [UR4], desc[UR6] ;  /* 0x00000610040075b4 */ /* 0x0001e40008011000 */
[----:B------:R0:W-:Y:S02]  /*9550*/  UTMALDG.3D [UR8], [UR14], desc[UR6] ;  /* 0x000006080e0075b4 */ /* 0x0001e40008011000 */
[----:B0-----:R-:W-:Y:S05]  /*9560*/  @P1 BRA `(.L_x_186) ;  /* 0xfffffffc00501947 */ /* 0x001fea000383ffff */
.L_x_180:
[----:B------:R-:W-:Y:S05]  /*9570*/  BSYNC B6 ;  /* 0x0000000000067941 */ /* 0x000fea0003800000 */
.L_x_179:
[----:B------:R-:W-:Y:S01]  /*9580*/  LOP3.LUT P2, RZ, R23, 0xff, RZ, 0xc0, !PT ;  /* 0x000000ff17ff7812 */ /* 0x000fe2000784c0ff */
[C---:B------:R-:W-:Y:S01]  /*9590*/  IMAD.IADD R0, R24.reuse, 0x1, R27 ;  /* 0x0000000118007824 */ /* 0x040fe200078e021b */
[----:B------:R-:W-:Y:S01]  /*95a0*/  ULDC.64 UR4, c[0x0][0x650] ;  /* 0x0001940000047ab9 */ /* 0x000fe20000000a00 */
[----:B------:R-:W-:Y:S01]  /*95b0*/  ISETP.GE.U32.AND P1, PT, R24, 0x7, PT ;  /* 0x000000071800780c */ /* 0x000fe20003f26070 */
[----:B------:R-:W-:Y:S01]  /*95c0*/  BSSY B0, `(.L_x_187) ;  /* 0x000006c000007945 */ /* 0x000fe20003800000 */
[C---:B------:R-:W-:Y:S01]  /*95d0*/  IMAD.WIDE.U32 R4, R0.reuse, 0x24924925, RZ ;  /* 0x2492492500047825 */ /* 0x040fe200078e00ff */
[C---:B------:R-:W-:Y:S02]  /*95e0*/  ISETP.GT.U32.AND P0, PT, R0.reuse, 0x6, PT ;  /* 0x000000060000780c */ /* 0x040fe40003f04070 */
[----:B------:R-:W-:Y:S01]  /*95f0*/  PRMT R23, RZ, 0x7610, R23 ;  /* 0x00007610ff177816 */ /* 0x000fe20000000017 */
[----:B------:R-:W-:Y:S01]  /*9600*/  IMAD.IADD R4, R0, 0x1, -R5 ;  /* 0x0000000100047824 */ /* 0x000fe200078e0a05 */
[----:B------:R-:W-:Y:S01]  /*9610*/  ISETP.LT.U32.AND P0, PT, R24, 0x7, P0 ;  /* 0x000000071800780c */ /* 0x000fe20000701070 */
[----:B------:R-:W-:-:S02]  /*9620*/  IMAD.MOV.U32 R30, RZ, RZ, -0x1 ;  /* 0xffffffffff1e7424 */ /* 0x000fc400078e00ff */
[----:B------:R-:W0:Y:S01]  /*9630*/  @P2 S2R R6, SR_CgaCtaId ;  /* 0x0000000000062919 */ /* 0x000e220000008800 */
[----:B------:R-:W-:Y:S01]  /*9640*/  @P2 MOV R3, 0x400 ;  /* 0x0000040000032802 */ /* 0x000fe20000000f00 */
[----:B------:R-:W-:Y:S01]  /*9650*/  IMAD.MOV.U32 R29, RZ, RZ, -0x1 ;  /* 0xffffffffff1d7424 */ /* 0x000fe200078e00ff */
[----:B------:R-:W-:Y:S01]  /*9660*/  LEA.HI R4, R4, R5, RZ, 0x1f ;  /* 0x0000000504047211 */ /* 0x000fe200078ff8ff */
[----:B------:R-:W-:-:S03]  /*9670*/  IMAD.MOV.U32 R28, RZ, RZ, -0x1 ;  /* 0xffffffffff1c7424 */ /* 0x000fc600078e00ff */
[----:B------:R-:W-:Y:S02]  /*9680*/  SHF.R.U32.HI R27, RZ, 0x2, R4 ;  /* 0x00000002ff1b7819 */ /* 0x000fe40000011604 */
[----:B0-----:R-:W-:Y:S02]  /*9690*/  @P2 LEA R6, R6, R3, 0x18 ;  /* 0x0000000306062211 */ /* 0x001fe400078ec0ff */
[----:B------:R-:W-:Y:S02]  /*96a0*/  SEL R3, RZ, 0x1, !P0 ;  /* 0x00000001ff037807 */ /* 0x000fe40004000000 */
[----:B------:R-:W-:Y:S01]  /*96b0*/  IADD3 R16, P0, R16, UR38, RZ ;  /* 0x0000002610107c10 */ /* 0x000fe2000ff1e0ff */
[----:B------:R0:W-:Y:S01]  /*96c0*/  @P2 SYNCS.ARRIVE.TRANS64.A1T0 RZ, [R6+URZ+0x88], RZ ;  /* 0x000088ff06ff29a7 */ /* 0x0001e2000810003f */
[----:B------:R-:W-:Y:S02]  /*96d0*/  LOP3.LUT R26, R26, R3, RZ, 0x3c, !PT ;  /* 0x000000031a1a7212 */ /* 0x000fe400078e3cff */
[----:B------:R-:W-:-:S02]  /*96e0*/  IADD3.X R17, R17, UR42, RZ, P0, !PT ;  /* 0x0000002a11117c10 */ /* 0x000fc400087fe4ff */
[----:B------:R-:W-:Y:S02]  /*96f0*/  ISETP.GE.U32.AND P0, PT, R16, UR4, PT ;  /* 0x0000000410007c0c */ /* 0x000fe4000bf06070 */
[----:B------:R-:W-:Y:S01]  /*9700*/  @P1 LOP3.LUT R26, R26, 0x1, R27, 0x78, !PT ;  /* 0x000000011a1a1812 */ /* 0x000fe200078e781b */
[--C-:B------:R-:W-:Y:S01]  /*9710*/  IMAD R27, R27, -0x7, R0.reuse ;  /* 0xfffffff91b1b7824 */ /* 0x100fe200078e0200 */
[----:B------:R-:W-:Y:S02]  /*9720*/  ISETP.GE.U32.AND.EX P0, PT, R17, UR5, PT, P0 ;  /* 0x0000000511007c0c */ /* 0x000fe4000bf06100 */
[----:B------:R-:W-:-:S11]  /*9730*/  PRMT R0, RZ, 0x7610, R0 ;  /* 0x00007610ff007816 */ /* 0x000fd60000000000 */
[----:B0-----:R-:W-:Y:S05]  /*9740*/  @P0 BRA `(.L_x_188) ;  /* 0x00000004004c0947 */ /* 0x001fea0003800000 */
[----:B------:R-:W-:Y:S01]  /*9750*/  ULDC.64 UR4, c[0x0][0x628] ;  /* 0x00018a0000047ab9 */ /* 0x000fe20000000a00 */
[----:B------:R-:W0:Y:S01]  /*9760*/  S2R R10, SR_CTAID.X ;  /* 0x00000000000a7919 */ /* 0x000e220000002500 */
[----:B------:R-:W-:Y:S01]  /*9770*/  ISETP.NE.U32.AND P0, PT, RZ, UR4, PT ;  /* 0x00000004ff007c0c */ /* 0x000fe2000bf05070 */
[----:B------:R-:W-:Y:S01]  /*9780*/  ULDC UR7, c[0x0][0x630] ;  /* 0x00018c0000077ab9 */ /* 0x000fe20000000800 */
[----:B------:R-:W-:Y:S01]  /*9790*/  IMAD.MOV.U32 R4, RZ, RZ, R16 ;  /* 0x000000ffff047224 */ /* 0x000fe200078e0010 */
[----:B------:R-:W1:Y:S01]  /*97a0*/  S2R R0, SR_CTAID.Y ;  /* 0x0000000000007919 */ /* 0x000e620000002600 */
[----:B------:R-:W-:Y:S01]  /*97b0*/  ISETP.NE.AND.EX P0, PT, RZ, UR5, PT, P0 ;  /* 0x00000005ff007c0c */ /* 0x000fe2000bf05300 */
[----:B------:R-:W-:-:S12]  /*97c0*/  IMAD.MOV.U32 R5, RZ, RZ, R17 ;  /* 0x000000ffff057224 */ /* 0x000fd800078e0011 */
[----:B------:R-:W-:Y:S05]  /*97d0*/  @!P0 BRA `(.L_x_189) ;  /* 0x0000000000288947 */ /* 0x000fea0003800000 */
[----:B------:R-:W-:Y:S02]  /*97e0*/  ULDC UR6, c[0x0][0x634] ;  /* 0x00018d0000067ab9 */ /* 0x000fe40000000800 */
[----:B------:R-:W-:-:S05]  /*97f0*/  IADD3 R9, P0, R16, UR6, RZ ;  /* 0x0000000610097c10 */ /* 0x000fca000ff1e0ff */
[----:B------:R-:W-:-:S04]  /*9800*/  IMAD.X R3, RZ, RZ, R17, P0 ;  /* 0x000000ffff037224 */ /* 0x000fc800000e0611 */
[----:B------:R-:W-:-:S04]  /*9810*/  IMAD.WIDE.U32 R6, R3, UR4, RZ ;  /* 0x0000000403067c25 */ /* 0x000fc8000f8e00ff */
[----:B------:R-:W-:-:S04]  /*9820*/  IMAD.WIDE.U32 R6, P0, R9, UR5, R6 ;  /* 0x0000000509067c25 */ /* 0x000fc8000f800006 */
[----:B------:R-:W-:-:S04]  /*9830*/  IMAD.WIDE.U32 R8, R9, UR4, RZ ;  /* 0x0000000409087c25 */ /* 0x000fc8000f8e00ff */
[----:B------:R-:W-:Y:S01]  /*9840*/  IMAD.X R5, RZ, RZ, RZ, P0 ;  /* 0x000000ffff057224 */ /* 0x000fe200000e06ff */
[----:B------:R-:W-:Y:S01]  /*9850*/  IADD3 RZ, P0, R9, R6, RZ ;  /* 0x0000000609ff7210 */ /* 0x000fe20007f1e0ff */
[----:B------:R-:W-:-:S04]  /*9860*/  IMAD.MOV.U32 R4, RZ, RZ, R7 ;  /* 0x000000ffff047224 */ /* 0x000fc800078e0007 */
[----:B------:R-:W-:-:S08]  /*9870*/  IMAD.WIDE.U32.X R4, R3, UR5, R4, P0 ;  /* 0x0000000503047c25 */ /* 0x000fd000080e0404 */
.L_x_189:
[--C-:B------:R-:W-:Y:S01]  /*9880*/  SHF.R.U64 R28, R4, UR7, R5.reuse ;  /* 0x00000007041c7c19 */ /* 0x100fe20008001205 */
[----:B------:R-:W-:Y:S01]  /*9890*/  ULDC.64 UR4, c[0x0][0x620] ;  /* 0x0001880000047ab9 */ /* 0x000fe20000000a00 */
[----:B------:R-:W-:Y:S01]  /*98a0*/  SHF.R.U32.HI R3, RZ, UR7, R5 ;  /* 0x00000007ff037c19 */ /* 0x000fe20008011605 */
[----:B------:R-:W2:Y:S01]  /*98b0*/  LDC R15, c[0x0][0x144] ;  /* 0x00005100ff0f7b82 */ /* 0x000ea20000000800 */
[----:B------:R-:W-:Y:S01]  /*98c0*/  IADD3 R6, P0, RZ, -R28, RZ ;  /* 0x8000001cff067210 */ /* 0x000fe20007f1e0ff */
[----:B------:R-:W-:Y:S01]  /*98d0*/  ULDC.64 UR8, c[0x0][0x640] ;  /* 0x0001900000087ab9 */ /* 0x000fe20000000a00 */
[----:B0-----:R-:W-:Y:S01]  /*98e0*/  I2FP.F32.U32 R7, R10 ;  /* 0x0000000a00077245 */ /* 0x001fe20000201000 */
[----:B------:R-:W-:Y:S02]  /*98f0*/  ULDC UR6, c[0x0][0x608] ;  /* 0x0001820000067ab9 */ /* 0x000fe40000000800 */
[----:B------:R-:W-:Y:S01]  /*9900*/  IMAD.X R3, RZ, RZ, ~R3, P0 ;  /* 0x000000ffff037224 */ /* 0x000fe200000e0e03 */
[----:B------:R-:W-:Y:S01]  /*9910*/  ISETP.NE.U32.AND P0, PT, RZ, UR8, PT ;  /* 0x00000008ff007c0c */ /* 0x000fe2000bf05070 */
[----:B------:R-:W-:Y:S01]  /*9920*/  IMAD.WIDE.U32 R4, R6, UR4, R16 ;  /* 0x0000000406047c25 */ /* 0x000fe2000f8e0010 */
[----:B------:R-:W0:Y:S02]  /*9930*/  LDC R9, c[0x0][0x148] ;  /* 0x00005200ff097b82 */ /* 0x000e240000000800 */
[----:B------:R-:W-:Y:S01]  /*9940*/  ISETP.NE.AND.EX P0, PT, RZ, UR9, PT, P0 ;  /* 0x00000009ff007c0c */ /* 0x000fe2000bf05300 */
[----:B------:R-:W-:Y:S01]  /*9950*/  IMAD R3, R3, UR4, RZ ;  /* 0x0000000403037c24 */ /* 0x000fe2000f8e02ff */
[----:B------:R-:W-:-:S02]  /*9960*/  ULDC UR4, c[0x0][0x150] ;  /* 0x0000540000047ab9 */ /* 0x000fc40000000800 */
[----:B------:R-:W-:Y:S01]  /*9970*/  FMUL R7, R7, UR4 ;  /* 0x0000000407077c20 */ /* 0x000fe20008400000 */
[----:B------:R-:W-:Y:S01]  /*9980*/  IMAD R3, R6, UR5, R3 ;  /* 0x0000000506037c24 */ /* 0x000fe2000f8e0203 */
[----:B------:R-:W-:Y:S01]  /*9990*/  ULDC UR4, c[0x0][0x618] ;  /* 0x0001860000047ab9 */ /* 0x000fe20000000800 */
[----:B------:R-:W-:Y:S02]  /*99a0*/  ULDC UR5, c[0x0][0x154] ;  /* 0x0000550000057ab9 */ /* 0x000fe40000000800 */
[----:B------:R-:W-:Y:S01]  /*99b0*/  IMAD.IADD R5, R5, 0x1, R3 ;  /* 0x0000000105057824 */ /* 0x000fe200078e0203 */
[----:B------:R-:W3:Y:S04]  /*99c0*/  F2I.U32.TRUNC.NTZ R7, R7 ;  /* 0x0000000700077305 */ /* 0x000ee8000020f000 */
[----:B------:R-:W-:-:S02]  /*99d0*/  SHF.R.U64 R3, R4, UR4, R5 ;  /* 0x0000000404037c19 */ /* 0x000fc40008001205 */
[----:B-1----:R-:W-:-:S05]  /*99e0*/  I2FP.F32.U32 R4, R0 ;  /* 0x0000000000047245 */ /* 0x002fca0000201000 */
[----:B------:R-:W-:Y:S01]  /*99f0*/  FMUL R12, R4, UR5 ;  /* 0x00000005040c7c20 */ /* 0x000fe20008400000 */
[----:B------:R-:W-:Y:S01]  /*9a00*/  SHF.R.U32.HI R4, RZ, UR4, R5 ;  /* 0x00000004ff047c19 */ /* 0x000fe20008011605 */
[----:B------:R-:W-:Y:S01]  /*9a10*/  ULDC UR4, c[0x0][0x658] ;  /* 0x0001960000047ab9 */ /* 0x000fe20000000800 */
[----:B---3--:R-:W-:Y:S02]  /*9a20*/  IMAD.MOV R7, RZ, RZ, -R7 ;  /* 0x000000ffff077224 */ /* 0x008fe400078e0a07 */
[--C-:B------:R-:W-:Y:S01]  /*9a30*/  SHF.R.U64 R11, R3, UR6, R4.reuse ;  /* 0x00000006030b7c19 */ /* 0x100fe20008001204 */
[----:B------:R-:W1:Y:S01]  /*9a40*/  F2I.U32.TRUNC.NTZ R12, R12 ;  /* 0x0000000c000c7305 */ /* 0x000e62000020f000 */
[----:B------:R-:W-:Y:S01]  /*9a50*/  SHF.R.U32.HI R4, RZ, UR6, R4 ;  /* 0x00000006ff047c19 */ /* 0x000fe20008011604 */
[----:B--2---:R-:W-:-:S03]  /*9a60*/  IMAD R10, R15, R7, R10 ;  /* 0x000000070f0a7224 */ /* 0x004fc600078e020a */
[--C-:B------:R-:W-:Y:S02]  /*9a70*/  SHF.R.U64 R8, R11, UR4, R4.reuse ;  /* 0x000000040b087c19 */ /* 0x100fe40008001204 */
[----:B------:R-:W-:-:S03]  /*9a80*/  SHF.R.U32.HI R13, RZ, UR4, R4 ;  /* 0x00000004ff0d7c19 */ /* 0x000fc60008011604 */
[----:B------:R-:W-:Y:S02]  /*9a90*/  IMAD.MOV.U32 R4, RZ, RZ, R8 ;  /* 0x000000ffff047224 */ /* 0x000fe400078e0008 */
[----:B------:R-:W-:Y:S01]  /*9aa0*/  IMAD.MOV.U32 R5, RZ, RZ, R13 ;  /* 0x000000ffff057224 */ /* 0x000fe200078e000d */
[----:B01----:R-:W-:Y:S06]  /*9ab0*/  @!P0 BRA `(.L_x_190) ;  /* 0x0000000000288947 */ /* 0x003fec0003800000 */
[----:B------:R-:W-:Y:S02]  /*9ac0*/  ULDC UR4, c[0x0][0x64c] ;  /* 0x0001930000047ab9 */ /* 0x000fe40000000800 */
[----:B------:R-:W-:-:S05]  /*9ad0*/  IADD3 R5, P0, R8, UR4, RZ ;  /* 0x0000000408057c10 */ /* 0x000fca000ff1e0ff */
[----:B------:R-:W-:-:S04]  /*9ae0*/  IMAD.X R13, RZ, RZ, R13, P0 ;  /* 0x000000ffff0d7224 */ /* 0x000fc800000e060d */
[----:B------:R-:W-:-:S04]  /*9af0*/  IMAD.WIDE.U32 R6, R13, UR8, RZ ;  /* 0x000000080d067c25 */ /* 0x000fc8000f8e00ff */
[----:B------:R-:W-:-:S04]  /*9b00*/  IMAD.WIDE.U32 R6, P0, R5, UR9, R6 ;  /* 0x0000000905067c25 */ /* 0x000fc8000f800006 */
[----:B------:R-:W-:-:S04]  /*9b10*/  IMAD.WIDE.U32 R4, R5, UR8, RZ ;  /* 0x0000000805047c25 */ /* 0x000fc8000f8e00ff */
[----:B------:R-:W-:Y:S01]  /*9b20*/  IMAD.MOV.U32 R4, RZ, RZ, R7 ;  /* 0x000000ffff047224 */ /* 0x000fe200078e0007 */
[----:B------:R-:W-:Y:S01]  /*9b30*/  IADD3 RZ, P1, R5, R6, RZ ;  /* 0x0000000605ff7210 */ /* 0x000fe20007f3e0ff */
[----:B------:R-:W-:-:S04]  /*9b40*/  IMAD.X R5, RZ, RZ, RZ, P0 ;  /* 0x000000ffff057224 */ /* 0x000fc800000e06ff */
[----:B------:R-:W-:-:S08]  /*9b50*/  IMAD.WIDE.U32.X R4, R13, UR9, R4, P1 ;  /* 0x000000090d047c25 */ /* 0x000fd000088e0404 */
.L_x_190:
[----:B------:R-:W-:Y:S01]  /*9b60*/  ISETP.NE.AND P0, PT, R2, 0x1, PT ;  /* 0x000000010200780c */ /* 0x000fe20003f05270 */
[----:B------:R-:W-:Y:S01]  /*9b70*/  ULDC UR4, c[0x0][0x648] ;  /* 0x0001920000047ab9 */ /* 0x000fe20000000800 */
[----:B------:R-:W-:Y:S01]  /*9b80*/  LOP3.LUT R11, R11, UR43, RZ, 0xc0, !PT ;  /* 0x0000002b0b0b7c12 */ /* 0x000fe2000f8ec0ff */
[----:B------:R-:W-:Y:S01]  /*9b90*/  IMAD.MOV R12, RZ, RZ, -R12 ;  /* 0x000000ffff0c7224 */ /* 0x000fe200078e0a0c */
[----:B------:R-:W-:Y:S01]  /*9ba0*/  SHF.R.U64 R4, R4, UR4, R5 ;  /* 0x0000000404047c19 */ /* 0x000fe20008001205 */
[----:B------:R-:W-:Y:S01]  /*9bb0*/  ULDC UR4, c[0x0][0x638] ;  /* 0x00018e0000047ab9 */ /* 0x000fe20000000800 */
[----:B------:R-:W-:Y:S01]  /*9bc0*/  LOP3.LUT R3, R3, UR40, RZ, 0xc0, !PT ;  /* 0x0000002803037c12 */ /* 0x000fe2000f8ec0ff */
[----:B------:R-:W-:Y:S02]  /*9bd0*/  ULDC UR5, c[0x0][0x610] ;  /* 0x0001840000057ab9 */ /* 0x000fe40000000800 */
[----:B------:R-:W-:Y:S02]  /*9be0*/  IMAD.MOV R5, RZ, RZ, -R4 ;  /* 0x000000ffff057224 */ /* 0x000fe400078e0a04 */
[----:B------:R-:W-:-:S02]  /*9bf0*/  IMAD R11, R4, UR41, R11 ;  /* 0x00000029040b7c24 */ /* 0x000fc4000f8e020b */
[----:B------:R-:W-:Y:S02]  /*9c00*/  @P0 IMAD R10, R9, R12, R0 ;  /* 0x0000000c090a0224 */ /* 0x000fe400078e0200 */
[----:B------:R-:W-:Y:S01]  /*9c10*/  IMAD R8, R5, UR4, R8 ;  /* 0x0000000405087c24 */ /* 0x000fe2000f8e0208 */
[----:B------:R-:W-:Y:S01]  /*9c20*/  ULDC UR4, c[0x0][0x600] ;  /* 0x0001800000047ab9 */ /* 0x000fe20000000800 */
[----:B------:R-:W-:Y:S02]  /*9c30*/  IMAD R10, R11, UR5, R10 ;  /* 0x000000050b0a7c24 */ /* 0x000fe4000f8e020a */
[----:B------:R-:W-:Y:S02]  /*9c40*/  IMAD R3, R8, UR4, R3 ;  /* 0x0000000408037c24 */ /* 0x000fe4000f8e0203 */
[----:B------:R-:W-:-:S03]  /*9c50*/  IMAD.MOV.U32 R0, RZ, RZ, 0x1 ;  /* 0x00000001ff007424 */ /* 0x000fc600078e00ff */
[----:B------:R-:W-:Y:S02]  /*9c60*/  SEL R29, R3, R10, !P0 ;  /* 0x0000000a031d7207 */ /* 0x000fe40004000000 */
[----:B------:R-:W-:-:S07]  /*9c70*/  SEL R30, R10, R3, !P0 ;  /* 0x000000030a1e7207 */ /* 0x000fce0004000000 */
.L_x_188:
[----:B------:R-:W-:Y:S05]  /*9c80*/  BSYNC B0 ;  /* 0x0000000000007941 */ /* 0x000fea0003800000 */
.L_x_187:
[----:B------:R-:W-:-:S13]  /*9c90*/  LOP3.LUT P0, RZ, R0, 0xff, RZ, 0xc0, !PT ;  /* 0x000000ff00ff7812 */ /* 0x000fda000780c0ff */
[----:B------:R-:W-:Y:S05]  /*9ca0*/  @P0 BRA `(.L_x_191) ;  /* 0xfffffff000a40947 */ /* 0x000fea000383ffff */
[----:B------:R-:W-:Y:S05]  /*9cb0*/  BSYNC B7 ;  /* 0x0000000000077941 */ /* 0x000fea0003800000 */
.L_x_177:
[----:B------:R-:W-:-:S03]  /*9cc0*/  UMOV UR4, 0xffffffff ;  /* 0xffffffff00047882 */ /* 0x000fc60000000000 */
[----:B------:R-:W-:Y:S05]  /*9cd0*/  BRA.DIV UR4, `(.L_x_192) ;  /* 0x0000000604b47947 */ /* 0x000fea000b800000 */
[----:B------:R-:W-:-:S13]  /*9ce0*/  ELECT P6, URZ, PT ;  /* 0x00000000003f782f */ /* 0x000fda00038c0000 */
.L_x_211:
[----:B------:R-:W-:Y:S04]  /*9cf0*/  BSSY B0, `(.L_x_193) ;  /* 0x0000046000007945 */ /* 0x000fe80003800000 */
[----:B------:R-:W-:Y:S05]  /*9d00*/  @!P6 BRA `(.L_x_194) ;  /* 0x000000040010e947 */ /* 0x000fea0003800000 */
[----:B------:R-:W-:-:S04]  /*9d10*/  LOP3.LUT R18, R18, 0x2, RZ, 0xfc, !PT ;  /* 0x0000000212127812 */ /* 0x000fc800078efcff */
[----:B------:R-:W-:-:S13]  /*9d20*/  ISETP.NE.AND P0, PT, R18, 0x3, PT ;  /* 0x000000031200780c */ /* 0x000fda0003f05270 */
[----:B------:R-:W-:Y:S05]  /*9d30*/  @!P0 BRA `(.L_x_195) ;  /* 0x0000000000048947 */ /* 0x000fea0003800000 */
[----:B------:R-:W-:Y:S01]  /*9d40*/  BPT.TRAP 0x1 ;  /* 0x000000040000795c */ /* 0x000fe20000300000 */
.L_x_195:
[----:B------:R-:W0:Y:S01]  /*9d50*/  S2R R3, SR_CgaCtaId ;  /* 0x0000000000037919 */ /* 0x000e220000008800 */
[----:B------:R-:W-:Y:S02]  /*9d60*/  MOV R0, 0x400 ;  /* 0x0000040000007802 */ /* 0x000fe40000000f00 */
[----:B------:R-:W-:Y:S02]  /*9d70*/  SHF.L.U32 R2, R26, 0x1f, RZ ;  /* 0x0000001f1a027819 */ /* 0x000fe400000006ff */
[----:B0-----:R-:W-:-:S05]  /*9d80*/  LEA R0, R3, R0, 0x18 ;  /* 0x0000000003007211 */ /* 0x001fca00078ec0ff */
[----:B------:R-:W-:-:S04]  /*9d90*/  VIADD R0, R0, 0x38 ;  /* 0x0000003800007836 */ /* 0x000fc80000000000 */
[C---:B------:R-:W-:Y:S02]  /*9da0*/  IMAD R5, R27.reuse, 0x8, R0 ;  /* 0x000000081b057824 */ /* 0x040fe400078e0200 */
[----:B------:R-:W-:Y:S02]  /*9db0*/  VIADD R27, R27, 0x1 ;  /* 0x000000011b1b7836 */ /* 0x000fe40000000000 */
[----:B------:R-:W0:Y:S03]  /*9dc0*/  SYNCS.PHASECHK.TRANS64.TRYWAIT P0, [R5+URZ], R2 ;  /* 0x00000002050075a7 */ /* 0x000e26000800017f */
[----:B------:R-:W-:-:S04]  /*9dd0*/  ISETP.NE.AND P1, PT, R27, 0x7, PT ;  /* 0x000000071b00780c */ /* 0x000fc80003f25270 */
[----:B------:R-:W-:Y:S02]  /*9de0*/  SEL R3, RZ, 0x1, P1 ;  /* 0x00000001ff037807 */ /* 0x000fe40000800000 */
[----:B------:R-:W-:Y:S02]  /*9df0*/  SEL R27, R27, RZ, P1 ;  /* 0x000000ff1b1b7207 */ /* 0x000fe40000800000 */
[----:B------:R-:W-:-:S03]  /*9e00*/  LOP3.LUT R26, R26, R3, RZ, 0x3c, !PT ;  /* 0x000000031a1a7212 */ /* 0x000fc600078e3cff */
[----:B------:R-:W-:Y:S01]  /*9e10*/  IMAD R7, R27, 0x8, R0 ;  /* 0x000000081b077824 */ /* 0x000fe200078e0200 */
[----:B------:R-:W-:Y:S01]  /*9e20*/  SHF.L.U32 R4, R26, 0x1f, RZ ;  /* 0x0000001f1a047819 */ /* 0x000fe200000006ff */
[----:B0-----:R-:W-:Y:S06]  /*9e30*/  @!P0 BRA `(.L_x_196) ;  /* 0x00000004007c8947 */ /* 0x001fec0003800000 */
.L_x_212:
[----:B------:R-:W1:Y:S01]  /*9e40*/  SYNCS.PHASECHK.TRANS64.TRYWAIT P0, [R7+URZ], R4 ;  /* 0x00000004070075a7 */ /* 0x000e62000800017f */
[----:B0-----:R-:W-:-:S05]  /*9e50*/  VIADD R2, R27, 0x1 ;  /* 0x000000011b027836 */ /* 0x001fca0000000000 */
[----:B------:R-:W-:-:S04]  /*9e60*/  ISETP.NE.AND P1, PT, R2, 0x7, PT ;  /* 0x000000070200780c */ /* 0x000fc80003f25270 */
[----:B------:R-:W-:Y:S02]  /*9e70*/  SEL R3, RZ, 0x1, P1 ;  /* 0x00000001ff037807 */ /* 0x000fe40000800000 */
[----:B------:R-:W-:Y:S02]  /*9e80*/  SEL R9, R2, RZ, P1 ;  /* 0x000000ff02097207 */ /* 0x000fe40000800000 */
[----:B------:R-:W-:-:S03]  /*9e90*/  LOP3.LUT R26, R26, R3, RZ, 0x3c, !PT ;  /* 0x000000031a1a7212 */ /* 0x000fc600078e3cff */
[----:B------:R-:W-:Y:S01]  /*9ea0*/  IMAD R6, R9, 0x8, R0 ;  /* 0x0000000809067824 */ /* 0x000fe200078e0200 */
[----:B------:R-:W-:Y:S01]  /*9eb0*/  SHF.L.U32 R5, R26, 0x1f, RZ ;  /* 0x0000001f1a057819 */ /* 0x000fe200000006ff */
[----:B-1----:R-:W-:Y:S06]  /*9ec0*/  @!P0 BRA `(.L_x_197) ;  /* 0x00000004006c8947 */ /* 0x002fec0003800000 */
.L_x_213:
[----:B------:R-:W1:Y:S01]  /*9ed0*/  SYNCS.PHASECHK.TRANS64.TRYWAIT P0, [R6+URZ], R5 ;  /* 0x00000005060075a7 */ /* 0x000e62000800017f */
[----:B------:R-:W-:-:S05]  /*9ee0*/  VIADD R2, R9, 0x1 ;  /* 0x0000000109027836 */ /* 0x000fca0000000000 */
[----:B------:R-:W-:-:S04]  /*9ef0*/  ISETP.NE.AND P1, PT, R2, 0x7, PT ;  /* 0x000000070200780c */ /* 0x000fc80003f25270 */
[----:B------:R-:W-:Y:S02]  /*9f00*/  SEL R3, RZ, 0x1, P1 ;  /* 0x00000001ff037807 */ /* 0x000fe40000800000 */
[----:B0-----:R-:W-:Y:S02]  /*9f10*/  SEL R7, R2, RZ, P1 ;  /* 0x000000ff02077207 */ /* 0x001fe40000800000 */
[----:B------:R-:W-:-:S03]  /*9f20*/  LOP3.LUT R26, R26, R3, RZ, 0x3c, !PT ;  /* 0x000000031a1a7212 */ /* 0x000fc600078e3cff */
[----:B------:R-:W-:Y:S01]  /*9f30*/  IMAD R9, R7, 0x8, R0 ;  /* 0x0000000807097824 */ /* 0x000fe200078e0200 */
[----:B------:R-:W-:Y:S01]  /*9f40*/  SHF.L.U32 R4, R26, 0x1f, RZ ;  /* 0x0000001f1a047819 */ /* 0x000fe200000006ff */
[----:B-1----:R-:W-:Y:S06]  /*9f50*/  @!P0 BRA `(.L_x_198) ;  /* 0x00000004005c8947 */ /* 0x002fec0003800000 */
.L_x_214:
[----:B------:R-:W1:Y:S01]  /*9f60*/  SYNCS.PHASECHK.TRANS64.TRYWAIT P0, [R9+URZ], R4 ;  /* 0x00000004090075a7 */ /* 0x000e62000800017f */
[----:B------:R-:W-:-:S05]  /*9f70*/  VIADD R2, R7, 0x1 ;  /* 0x0000000107027836 */ /* 0x000fca0000000000 */
[----:B------:R-:W-:-:S04]  /*9f80*/  ISETP.NE.AND P1, PT, R2, 0x7, PT ;  /* 0x000000070200780c */ /* 0x000fc80003f25270 */
[----:B------:R-:W-:Y:S02]  /*9f90*/  SEL R3, RZ, 0x1, P1 ;  /* 0x00000001ff037807 */ /* 0x000fe40000800000 */
[----:B------:R-:W-:Y:S02]  /*9fa0*/  SEL R7, R2, RZ, P1 ;  /* 0x000000ff02077207 */ /* 0x000fe40000800000 */
[----:B------:R-:W-:-:S03]  /*9fb0*/  LOP3.LUT R26, R26, R3, RZ, 0x3c, !PT ;  /* 0x000000031a1a7212 */ /* 0x000fc600078e3cff */
[----:B------:R-:W-:Y:S01]  /*9fc0*/  IMAD R8, R7, 0x8, R0 ;  /* 0x0000000807087824 */ /* 0x000fe200078e0200 */
[----:B0-----:R-:W-:Y:S01]  /*9fd0*/  SHF.L.U32 R5, R26, 0x1f, RZ ;  /* 0x0000001f1a057819 */ /* 0x001fe200000006ff */
[----:B-1----:R-:W-:Y:S06]  /*9fe0*/  @!P0 BRA `(.L_x_199) ;  /* 0x00000004004c8947 */ /* 0x002fec0003800000 */
.L_x_215:
[----:B------:R-:W1:Y:S01]  /*9ff0*/  SYNCS.PHASECHK.TRANS64.TRYWAIT P0, [R8+URZ], R5 ;  /* 0x00000005080075a7 */ /* 0x000e62000800017f */
[----:B------:R-:W-:-:S05]  /*a000*/  VIADD R2, R7, 0x1 ;  /* 0x0000000107027836 */ /* 0x000fca0000000000 */
[----:B------:R-:W-:-:S04]  /*a010*/  ISETP.NE.AND P1, PT, R2, 0x7, PT ;  /* 0x000000070200780c */ /* 0x000fc80003f25270 */
[----:B------:R-:W-:Y:S02]  /*a020*/  SEL R3, RZ, 0x1, P1 ;  /* 0x00000001ff037807 */ /* 0x000fe40000800000 */
[----:B------:R-:W-:Y:S02]  /*a030*/  SEL R7, R2, RZ, P1 ;  /* 0x000000ff02077207 */ /* 0x000fe40000800000 */
[----:B0-----:R-:W-:-:S03]  /*a040*/  LOP3.LUT R9, R26, R3, RZ, 0x3c, !PT ;  /* 0x000000031a097212 */ /* 0x001fc600078e3cff */
[----:B------:R-:W-:Y:S01]  /*a050*/  IMAD R11, R7, 0x8, R0 ;  /* 0x00000008070b7824 */ /* 0x000fe200078e0200 */
[----:B------:R-:W-:Y:S01]  /*a060*/  SHF.L.U32 R6, R9, 0x1f, RZ ;  /* 0x0000001f09067819 */ /* 0x000fe200000006ff */
[----:B-1----:R-:W-:Y:S06]  /*a070*/  @!P0 BRA `(.L_x_200) ;  /* 0x00000004003c8947 */ /* 0x002fec0003800000 */
.L_x_216:
[----:B------:R-:W1:Y:S01]  /*a080*/  SYNCS.PHASECHK.TRANS64.TRYWAIT P0, [R11+URZ], R6 ;  /* 0x000000060b0075a7 */ /* 0x000e62000800017f */
[----:B------:R-:W-:-:S05]  /*a090*/  VIADD R2, R7, 0x1 ;  /* 0x0000000107027836 */ /* 0x000fca0000000000 */
[----:B------:R-:W-:-:S04]  /*a0a0*/  ISETP.NE.AND P1, PT, R2, 0x7, PT ;  /* 0x000000070200780c */ /* 0x000fc80003f25270 */
[----:B------:R-:W-:Y:S02]  /*a0b0*/  SEL R4, RZ, 0x1, P1 ;  /* 0x00000001ff047807 */ /* 0x000fe40000800000 */
[----:B------:R-:W-:Y:S02]  /*a0c0*/  SEL R3, R2, RZ, P1 ;  /* 0x000000ff02037207 */ /* 0x000fe40000800000 */
[----:B------:R-:W-:Y:S01]  /*a0d0*/  LOP3.LUT R4, R9, R4, RZ, 0x3c, !PT ;  /* 0x0000000409047212 */ /* 0x000fe200078e3cff */
[----:B-1----:R-:W-:Y:S06]  /*a0e0*/  @!P0 BRA `(.L_x_201) ;  /* 0x0000000400348947 */ /* 0x002fec0003800000 */
.L_x_217:
[----:B------:R-:W-:Y:S01]  /*a0f0*/  IMAD R3, R3, 0x8, R0 ;  /* 0x0000000803037824 */ /* 0x000fe200078e0200 */
[----:B------:R-:W-:-:S07]  /*a100*/  SHF.L.U32 R0, R4, 0x1f, RZ ;  /* 0x0000001f04007819 */ /* 0x000fce00000006ff */
.L_x_202:
[----:B--2---:R2:W3:Y:S02]  /*a110*/  SYNCS.PHASECHK.TRANS64.TRYWAIT P0, [R3+URZ], R0 ;  /* 0x00000000030075a7 */ /* 0x0044e4000800017f */
[----:B---3--:R-:W-:Y:S05]  /*a120*/  @!P0 NANOSLEEP.SYNCS 0x989680 ;  /* 0x009896800000895d */ /* 0x008fea0003900000 */
[----:B------:R-:W3:Y:S02]  /*a130*/  @!P0 SYNCS.PHASECHK.TRANS64 P0, [R3+URZ], R0 ;  /* 0x00000000030085a7 */ /* 0x000ee4000800007f */
[----:B---3--:R-:W-:Y:S05]  /*a140*/  @!P0 BRA `(.L_x_202) ;  /* 0xfffffffc00f08947 */ /* 0x008fea000383ffff */
.L_x_194:
[----:B------:R-:W-:Y:S05]  /*a150*/  BSYNC B0 ;  /* 0x0000000000007941 */ /* 0x000fea0003800000 */
.L_x_193:
[----:B------:R-:W-:Y:S05]  /*a160*/  EXIT ;  /* 0x000000000000794d */ /* 0x000fea0003800000 */
.L_x_16:
[----:B------:R-:W-:Y:S02]  /*a170*/  IMAD.MOV.U32 R13, RZ, RZ, R19 ;  /* 0x000000ffff0d7224 */ /* 0x000fe400078e0013 */
[----:B------:R-:W-:Y:S02]  /*a180*/  IMAD.MOV.U32 R12, RZ, RZ, RZ ;  /* 0x000000ffff0c7224 */ /* 0x000fe400078e00ff */
[----:B------:R-:W-:Y:S02]  /*a190*/  IMAD.MOV.U32 R11, RZ, RZ, 0x1f ;  /* 0x0000001fff0b7424 */ /* 0x000fe400078e00ff */
[----:B------:R-:W-:-:S07]  /*a1a0*/  IMAD.MOV.U32 R15, RZ, RZ, -0x1 ;  /* 0xffffffffff0f7424 */ /* 0x000fce00078e00ff */
[----:B-----5:R-:W-:Y:S05]  /*a1b0*/  WARPSYNC.COLLECTIVE R15, `(.L_x_203) ;  /* 0x000000000f087348 */ /* 0x020fea0003c00000 */
[----:B------:R0:W1:Y:S02]  /*a1c0*/  SHFL.IDX P6, R14, R13, R12, R11 ;  /* 0x0000000c0d0e7389 */ /* 0x00006400000c000b */
[----:B01---5:R-:W-:Y:S01]  /*a1d0*/  ENDCOLLECTIVE ;  /* 0x000000000000791b */ /* 0x023fe20003800000 */
.L_x_203:
[----:B------:R-:W-:Y:S05]  /*a1e0*/  BRA `(.L_x_204) ;  /* 0xffffff7400287947 */ /* 0x000fea000383ffff */
.L_x_20:
[----:B-1----:R1:W2:Y:S02]  /*a1f0*/  SYNCS.PHASECHK.TRANS64.TRYWAIT P1, [R5+URZ], R0 ;  /* 0x00000000050075a7 */ /* 0x0022a4000802017f */
[----:B--2---:R-:W-:Y:S05]  /*a200*/  @!P1 NANOSLEEP.SYNCS 0x989680 ;  /* 0x009896800000995d */ /* 0x004fea0003900000 */
[----:B------:R-:W2:Y:S02]  /*a210*/  @!P1 SYNCS.PHASECHK.TRANS64 P1, [R5+URZ], R0 ;  /* 0x00000000050095a7 */ /* 0x000ea4000802007f */
[----:B--2---:R-:W-:Y:S05]  /*a220*/  @!P1 BRA `(.L_x_20) ;  /* 0xfffffffc00f09947 */ /* 0x004fea000383ffff */
[----:B------:R-:W-:Y:S05]  /*a230*/  BRA `(.L_x_19) ;  /* 0xffffff7400547947 */ /* 0x000fea000383ffff */
.L_x_25:
[----:B0-----:R0:W1:Y:S02]  /*a240*/  SYNCS.PHASECHK.TRANS64.TRYWAIT P1, [R4+URZ], R117 ;  /* 0x00000075040075a7 */ /* 0x001064000802017f */
[----:B-1----:R-:W-:Y:S05]  /*a250*/  @!P1 NANOSLEEP.SYNCS 0x989680 ;  /* 0x009896800000995d */ /* 0x002fea0003900000 */
[----:B------:R-:W1:Y:S02]  /*a260*/  @!P1 SYNCS.PHASECHK.TRANS64 P1, [R4+URZ], R117 ;  /* 0x00000075040095a7 */ /* 0x000e64000802007f */
[----:B-1----:R-:W-:Y:S05]  /*a270*/  @!P1 BRA `(.L_x_25) ;  /* 0xfffffffc00f09947 */ /* 0x002fea000383ffff */
[----:B------:R-:W-:Y:S05]  /*a280*/  BRA `(.L_x_24) ;  /* 0xffffff7c00dc7947 */ /* 0x000fea000383ffff */
.L_x_33:
[----:B0-----:R0:W1:Y:S02]  /*a290*/  SYNCS.PHASECHK.TRANS64.TRYWAIT P1, [R20+URZ], R117 ;  /* 0x00000075140075a7 */ /* 0x001064000802017f */
[----:B-1----:R-:W-:Y:S05]  /*a2a0*/  @!P1 NANOSLEEP.SYNCS 0x989680 ;  /* 0x009896800000995d */ /* 0x002fea0003900000 */
[----:B------:R-:W1:Y:S02]  /*a2b0*/  @!P1 SYNCS.PHASECHK.TRANS64 P1, [R20+URZ], R117 ;  /* 0x00000075140095a7 */ /* 0x000e64000802007f */
[----:B-1----:R-:W-:Y:S05]  /*a2c0*/  @!P1 BRA `(.L_x_33) ;  /* 0xfffffffc00f09947 */ /* 0x002fea000383ffff */
[----:B------:R-:W-:Y:S05]  /*a2d0*/  BRA `(.L_x_32) ;  /* 0xffffff88009c7947 */ /* 0x000fea000383ffff */
.L_x_178:
[----:B------:R-:W-:Y:S01]  /*a2e0*/  BSSY B0, `(.L_x_205) ;  /* 0x0000006000007945 */ /* 0x000fe20003800000 */
[----:B------:R-:W-:-:S07]  /*a2f0*/  IMAD.MOV.U32 R15, RZ, RZ, -0x1 ;  /* 0xffffffffff0f7424 */ /* 0x000fce00078e00ff */
[----:B------:R-:W-:Y:S05]  /*a300*/  WARPSYNC.COLLECTIVE R15, `(.L_x_206) ;  /* 0x000000000f0c7348 */ /* 0x000fea0003c00000 */
[----:B------:R-:W-:Y:S02]  /*a310*/  ELECT P6, UR62, PT ;  /* 0x00000000003e782f */ /* 0x000fe400038c0000 */
[----:B------:R-:W-:Y:S01]  /*a320*/  MOV R14, UR62 ;  /* 0x0000003e000e7c02 */ /* 0x000fe20008000f00 */
[----:B------:R-:W-:Y:S10]  /*a330*/  ENDCOLLECTIVE ;  /* 0x000000000000791b */ /* 0x000ff40003800000 */
.L_x_206:
[----:B------:R-:W-:Y:S05]  /*a340*/  BSYNC B0 ;  /* 0x0000000000007941 */ /* 0x000fea0003800000 */
.L_x_205:
[----:B------:R-:W-:Y:S05]  /*a350*/  BRA `(.L_x_207) ;  /* 0xffffffec00047947 */ /* 0x000fea000383ffff */
.L_x_183:
[----:B0-----:R0:W2:Y:S02]  /*a360*/  SYNCS.PHASECHK.TRANS64.TRYWAIT P0, [R8+URZ+0x38], R5 ;  /* 0x00003805080075a7 */ /* 0x0010a4000800017f */
[----:B--2---:R-:W-:Y:S05]  /*a370*/  @!P0 NANOSLEEP.SYNCS 0x989680 ;  /* 0x009896800000895d */ /* 0x004fea0003900000 */
[----:B------:R-:W2:Y:S02]  /*a380*/  @!P0 SYNCS.PHASECHK.TRANS64 P0, [R8+URZ+0x38], R5 ;  /* 0x00003805080085a7 */ /* 0x000ea4000800007f */
[----:B--2---:R-:W-:Y:S05]  /*a390*/  @!P0 BRA `(.L_x_183) ;  /* 0xfffffffc00f08947 */ /* 0x004fea000383ffff */
[----:B------:R-:W-:Y:S05]  /*a3a0*/  BRA `(.L_x_208) ;  /* 0xffffffec00d87947 */ /* 0x000fea000383ffff */
.L_x_192:
[----:B------:R-:W-:Y:S01]  /*a3b0*/  BSSY B0, `(.L_x_209) ;  /* 0x0000006000007945 */ /* 0x000fe20003800000 */
[----:B------:R-:W-:-:S07]  /*a3c0*/  IMAD.MOV.U32 R15, RZ, RZ, -0x1 ;  /* 0xffffffffff0f7424 */ /* 0x000fce00078e00ff */
[----:B------:R-:W-:Y:S05]  /*a3d0*/  WARPSYNC.COLLECTIVE R15, `(.L_x_210) ;  /* 0x000000000f0c7348 */ /* 0x000fea0003c00000 */
[----:B------:R-:W-:Y:S02]  /*a3e0*/  ELECT P6, UR62, PT ;  /* 0x00000000003e782f */ /* 0x000fe400038c0000 */
[----:B------:R-:W-:Y:S01]  /*a3f0*/  MOV R14, UR62 ;  /* 0x0000003e000e7c02 */ /* 0x000fe20008000f00 */
[----:B------:R-:W-:Y:S10]  /*a400*/  ENDCOLLECTIVE ;  /* 0x000000000000791b */ /* 0x000ff40003800000 */
.L_x_210:
[----:B------:R-:W-:Y:S05]  /*a410*/  BSYNC B0 ;  /* 0x0000000000007941 */ /* 0x000fea0003800000 */
.L_x_209:
[----:B------:R-:W-:Y:S05]  /*a420*/  BRA `(.L_x_211) ;  /* 0xfffffff800307947 */ /* 0x000fea000383ffff */
.L_x_196:
[----:B0-----:R0:W1:Y:S02]  /*a430*/  SYNCS.PHASECHK.TRANS64.TRYWAIT P0, [R5+URZ], R2 ;  /* 0x00000002050075a7 */ /* 0x001064000800017f */
[----:B-1----:R-:W-:Y:S05]  /*a440*/  @!P0 NANOSLEEP.SYNCS 0x989680 ;  /* 0x009896800000895d */ /* 0x002fea0003900000 */
[----:B------:R-:W1:Y:S02]  /*a450*/  @!P0 SYNCS.PHASECHK.TRANS64 P0, [R5+URZ], R2 ;  /* 0x00000002050085a7 */ /* 0x000e64000800007f */
[----:B-1----:R-:W-:Y:S05]  /*a460*/  @!P0 BRA `(.L_x_196) ;  /* 0xfffffffc00f08947 */ /* 0x002fea000383ffff */
[----:B------:R-:W-:Y:S05]  /*a470*/  BRA `(.L_x_212) ;  /* 0xfffffff800707947 */ /* 0x000fea000383ffff */
.L_x_197:
[----:B0-----:R0:W1:Y:S02]  /*a480*/  SYNCS.PHASECHK.TRANS64.TRYWAIT P0, [R7+URZ], R4 ;  /* 0x00000004070075a7 */ /* 0x001064000800017f */
[----:B-1----:R-:W-:Y:S05]  /*a490*/  @!P0 NANOSLEEP.SYNCS 0x989680 ;  /* 0x009896800000895d */ /* 0x002fea0003900000 */
[----:B------:R-:W1:Y:S02]  /*a4a0*/  @!P0 SYNCS.PHASECHK.TRANS64 P0, [R7+URZ], R4 ;  /* 0x00000004070085a7 */ /* 0x000e64000800007f */
[----:B-1----:R-:W-:Y:S05]  /*a4b0*/  @!P0 BRA `(.L_x_197) ;  /* 0xfffffffc00f08947 */ /* 0x002fea000383ffff */
[----:B------:R-:W-:Y:S05]  /*a4c0*/  BRA `(.L_x_213) ;  /* 0xfffffff800807947 */ /* 0x000fea000383ffff */
.L_x_198:
[----:B0-----:R0:W1:Y:S02]  /*a4d0*/  SYNCS.PHASECHK.TRANS64.TRYWAIT P0, [R6+URZ], R5 ;  /* 0x00000005060075a7 */ /* 0x001064000800017f */
[----:B-1----:R-:W-:Y:S05]  /*a4e0*/  @!P0 NANOSLEEP.SYNCS 0x989680 ;  /* 0x009896800000895d */ /* 0x002fea0003900000 */
[----:B------:R-:W1:Y:S02]  /*a4f0*/  @!P0 SYNCS.PHASECHK.TRANS64 P0, [R6+URZ], R5 ;  /* 0x00000005060085a7 */ /* 0x000e64000800007f */
[----:B-1----:R-:W-:Y:S05]  /*a500*/  @!P0 BRA `(.L_x_198) ;  /* 0xfffffffc00f08947 */ /* 0x002fea000383ffff */
[----:B------:R-:W-:Y:S05]  /*a510*/  BRA `(.L_x_214) ;  /* 0xfffffff800907947 */ /* 0x000fea000383ffff */
.L_x_199:
[----:B0-----:R0:W1:Y:S02]  /*a520*/  SYNCS.PHASECHK.TRANS64.TRYWAIT P0, [R9+URZ], R4 ;  /* 0x00000004090075a7 */ /* 0x001064000800017f */
[----:B-1----:R-:W-:Y:S05]  /*a530*/  @!P0 NANOSLEEP.SYNCS 0x989680 ;  /* 0x009896800000895d */ /* 0x002fea0003900000 */
[----:B------:R-:W1:Y:S02]  /*a540*/  @!P0 SYNCS.PHASECHK.TRANS64 P0, [R9+URZ], R4 ;  /* 0x00000004090085a7 */ /* 0x000e64000800007f */
[----:B-1----:R-:W-:Y:S05]  /*a550*/  @!P0 BRA `(.L_x_199) ;  /* 0xfffffffc00f08947 */ /* 0x002fea000383ffff */
[----:B------:R-:W-:Y:S05]  /*a560*/  BRA `(.L_x_215) ;  /* 0xfffffff800a07947 */ /* 0x000fea000383ffff */
.L_x_200:
[----:B0-----:R0:W1:Y:S02]  /*a570*/  SYNCS.PHASECHK.TRANS64.TRYWAIT P0, [R8+URZ], R5 ;  /* 0x00000005080075a7 */ /* 0x001064000800017f */
[----:B-1----:R-:W-:Y:S05]  /*a580*/  @!P0 NANOSLEEP.SYNCS 0x989680 ;  /* 0x009896800000895d */ /* 0x002fea0003900000 */
[----:B------:R-:W1:Y:S02]  /*a590*/  @!P0 SYNCS.PHASECHK.TRANS64 P0, [R8+URZ], R5 ;  /* 0x00000005080085a7 */ /* 0x000e64000800007f */
[----:B-1----:R-:W-:Y:S05]  /*a5a0*/  @!P0 BRA `(.L_x_200) ;  /* 0xfffffffc00f08947 */ /* 0x002fea000383ffff */
[----:B------:R-:W-:Y:S05]  /*a5b0*/  BRA `(.L_x_216) ;  /* 0xfffffff800b07947 */ /* 0x000fea000383ffff */
.L_x_201:
[----:B-1----:R1:W2:Y:S02]  /*a5c0*/  SYNCS.PHASECHK.TRANS64.TRYWAIT P0, [R11+URZ], R6 ;  /* 0x000000060b0075a7 */ /* 0x0022a4000800017f */
[----:B--2---:R-:W-:Y:S05]  /*a5d0*/  @!P0 NANOSLEEP.SYNCS 0x989680 ;  /* 0x009896800000895d */ /* 0x004fea0003900000 */
[----:B------:R-:W2:Y:S02]  /*a5e0*/  @!P0 SYNCS.PHASECHK.TRANS64 P0, [R11+URZ], R6 ;  /* 0x000000060b0085a7 */ /* 0x000ea4000800007f */
[----:B--2---:R-:W-:Y:S05]  /*a5f0*/  @!P0 BRA `(.L_x_201) ;  /* 0xfffffffc00f08947 */ /* 0x004fea000383ffff */
[----:B------:R-:W-:Y:S05]  /*a600*/  BRA `(.L_x_217) ;  /* 0xfffffff800b87947 */ /* 0x000fea000383ffff */
.L_x_218:
[----:B------:R-:W-:-:S00]  /*a610*/  BRA `(.L_x_218) ;  /* 0xfffffffc00fc7947 */ /* 0x000fc0000383ffff */
[----:B------:R-:W-:-:S00]  /*a620*/  NOP ;  /* 0x0000000000007918 */ /* 0x000fc00000000000 */
        /* <DEDUP_REMOVED lines=13> */
.L_x_219:


//--------------------- .nv.global.init           --------------------------
	.section	.nv.global.init,"aw",@progbits
.nv.global.init:
	.type		$str$24,@object
	.size		$str$24,($str$25 - $str$24)
$str$24:
        /*0000*/ 	.byte	0x28, 0x61, 0x64, 0x64, 0x72, 0x65, 0x73, 0x73, 0x20, 0x26, 0x20, 0x6d, 0x61, 0x73, 0x6b, 0x29
        /*0010*/ 	.byte	0x20, 0x3d, 0x3d, 0x20, 0x30, 0x00
	.type		$str$25,@object
	.size		$str$25,(__unnamed_1 - $str$25)
$str$25:
        /*0016*/ 	.byte	0x2f, 0x74, 0x6d, 0x70, 0x2f, 0x63, 0x75, 0x74, 0x6c, 0x61, 0x73, 0x73, 0x5f, 0x73, 0x77, 0x65
        /*0026*/ 	.byte	0x65, 0x70, 0x5f, 0x73, 0x72, 0x63, 0x2f, 0x69, 0x6e, 0x63, 0x6c, 0x75, 0x64, 0x65, 0x2f, 0x63
        /*0036*/ 	.byte	0x75, 0x74, 0x65, 0x2f, 0x70, 0x6f, 0x69, 0x6e, 0x74, 0x65, 0x72, 0x5f, 0x66, 0x6c, 0x61, 0x67
        /*0046*/ 	.byte	0x67, 0x65, 0x64, 0x2e, 0x68, 0x70, 0x70, 0x00
	.type		__unnamed_1,@object
	.size		__unnamed_1,(__unnamed_2 - __unnamed_1)
__unnamed_1:
        /*004e*/ 	.byte	0x61, 0x75, 0x74, 0x6f, 0x20, 0x63, 0x75, 0x74, 0x65, 0x3a, 0x3a, 0x61, 0x73, 0x5f, 0x70, 0x6f
        /* <DEDUP_REMOVED lines=28> */
        /*021e*/ 	.byte	0x20, 0x26, 0x5d, 0x00
	.type		__unnamed_2,@object
	.size		__unnamed_2,(.L_1 - __unnamed_2)
__unnamed_2:
        /* <DEDUP_REMOVED lines=30> */
.L_1:


//--------------------- .nv.shared._ZN7cutlass13device_kernelINS_4gemm6kernel13GemmUniversalIN4cute5tupleIJiiiiEEENS1_10collective13CollectiveMmaINS1_39MainloopSm90TmaGmmaRmemAWarpSpecializedILi7ENS5_IJNS4_1CILi1EEESB_SB_EEENS1_35KernelTmaWarpSpecializedCooperativeEEENS5_IJNSA_ILi128EEESF_SF_EEENS_12float_e5m2_tENS5_IJSB_llEEENS_12float_e4m3_tENS5_IJlSB_lEEENS4_8TiledMMAINS4_8MMA_AtomIJNS4_4SM904GMMA31MMA_64x128x32_F32E5M2E4M3_RS_TNILNSO_7ScaleInE1ELSQ_1EEEEEENS4_6LayoutINS5_IJNSA_ILi2EEESB_SB_EEENS5_IJSB_NSA_ILi0EEESW_EEEEENS5_IJNS4_10UnderscoreESZ_SZ_EEEEENS4_13SM90_TMA_LOADENS4_14ComposedLayoutINS4_7SwizzleILi3ELi4ELi3EEENS4_18smem_ptr_flag_bitsILi8EEENST_INS5_IJSF_NSA_ILi8EEEEEENS5_IJSB_SF_EEEEEEENS4_9Copy_AtomIJNS4_39AutoVectorizingCopyWithAssumedAlignmentILi128EEESH_EEENS4_8identityES12_NS13_IS15_S17_NST_INS5_IJS18_SF_EEENS5_IJSF_SB_EEEEEEEvS1H_EENS_8epilogue10collective6detail29Sm90TmaWarpSpecializedAdapterINS1O_15DefaultEpilogueISH_SK_SK_NS1N_6thread17LinearCombinationISH_Li1EffLNS1S_9ScaleType4KindE0ELNS_15FloatRoundStyleE2ESH_EENS1_15EpilogueDefaultEEEEEvvEEEEvNT_6ParamsE --------------------------
	.section	.nv.shared._ZN7cutlass13device_kernelINS_4gemm6kernel13GemmUniversalIN4cute5tupleIJiiiiEEENS1_10collective13CollectiveMmaINS1_39MainloopSm90TmaGmmaRmemAWarpSpecializedILi7ENS5_IJNS4_1CILi1EEESB_SB_EEENS1_35KernelTmaWarpSpecializedCooperativeEEENS5_IJNSA_ILi128EEESF_SF_EEENS_12float_e5m2_tENS5_IJSB_llEEENS_12float_e4m3_tENS5_IJlSB_lEEENS4_8TiledMMAINS4_8MMA_AtomIJNS4_4SM904GMMA31MMA_64x128x32_F32E5M2E4M3_RS_TNILNSO_7ScaleInE1ELSQ_1EEEEEENS4_6LayoutINS5_IJNSA_ILi2EEESB_SB_EEENS5_IJSB_NSA_ILi0EEESW_EEEEENS5_IJNS4_10UnderscoreESZ_SZ_EEEEENS4_13SM90_TMA_LOADENS4_14ComposedLayoutINS4_7SwizzleILi3ELi4ELi3EEENS4_18smem_ptr_flag_bitsILi8EEENST_INS5_IJSF_NSA_ILi8EEEEEENS5_IJSB_SF_EEEEEEENS4_9Copy_AtomIJNS4_39AutoVectorizingCopyWithAssumedAlignmentILi128EEESH_EEENS4_8identityES12_NS13_IS15_S17_NST_INS5_IJS18_SF_EEENS5_IJSF_SB_EEEEEEEvS1H_EENS_8epilogue10collective6detail29Sm90TmaWarpSpecializedAdapterINS1O_15DefaultEpilogueISH_SK_SK_NS1N_6thread17LinearCombinationISH_Li1EffLNS1S_9ScaleType4KindE0ELNS_15FloatRoundStyleE2ESH_EENS1_15EpilogueDefaultEEEEEvvEEEEvNT_6ParamsE,"aw",@nobits
	.sectionflags	@""
	.align	16
	.zero		1024


//--------------------- .nv.shared.reserved.0     --------------------------
	.section	.nv.shared.reserved.0,"aw",@nobits
	.weak		__nv_reservedSMEM_offset_0_alias
	.size		__nv_reservedSMEM_offset_0_alias, 0, 0
	.other		__nv_reservedSMEM_offset_0_alias,@"STO_CUDA_RESERVED_SHARED STV_DEFAULT"
__nv_reservedSMEM_offset_0_alias:
	.zero		0


//--------------------- .nv.global                --------------------------
	.section	.nv.global,"aw",@nobits
.nv.global:
	.type		_ZN40_INTERNAL_1751d27c_4_k_cu_fc4e5727_248134cute1_E,@object
	.size		_ZN40_INTERNAL_1751d27c_4_k_cu_fc4e5727_248134cute1_E,(_ZN40_INTERNAL_1751d27c_4_k_cu_fc4e5727_248134cuda3std3__45__cpo6cbeginE - _ZN40_INTERNAL_1751d27c_4_k_cu_fc4e5727_248134cute1_E)
_ZN40_INTERNAL_1751d27c_4_k_cu_fc4e5727_248134cute1_E:
	.zero		1
	.type		_ZN40_INTERNAL_1751d27c_4_k_cu_fc4e5727_248134cuda3std3__45__cpo6cbeginE,@object
	.size		_ZN40_INTERNAL_1751d27c_4_k_cu_fc4e5727_248134cuda3std3__45__cpo6cbeginE,(_ZN40_INTERNAL_1751d27c_4_k_cu_fc4e5727_248134cuda3std3__48in_placeE - _ZN40_INTERNAL_1751d27c_4_k_cu_fc4e5727_248134cuda3std3__45__cpo6cbeginE)
_ZN40_INTERNAL_1751d27c_4_k_cu_fc4e5727_248134cuda3std3__45__cpo6cbeginE:
	.zero		1
	.type		_ZN40_INTERNAL_1751d27c_4_k_cu_fc4e5727_248134cuda3std3__48in_placeE,@object
	.size		_ZN40_INTERNAL_1751d27c_4_k_cu_fc4e5727_248134cuda3std3__48in_placeE,(_ZN40_INTERNAL_1751d27c_4_k_cu_fc4e5727_248134cuda3std6ranges3__45__cpo9iter_moveE - _ZN40_INTERNAL_1751d27c_4_k_cu_fc4e5727_248134cuda3std3__48in_placeE)
_ZN40_INTERNAL_1751d27c_4_k_cu_fc4e5727_248134cuda3std3__48in_placeE:
	.zero		1
	.type		_ZN40_INTERNAL_1751d27c_4_k_cu_fc4e5727_248134cuda3std6ranges3__45__cpo9iter_moveE,@object
	.size		_ZN40_INTERNAL_1751d27c_4_k_cu_fc4e5727_248134cuda3std6ranges3__45__cpo9iter_moveE,(_ZN40_INTERNAL_1751d27c_4_k_cu_fc4e5727_248134cuda3std3__45__cpo5beginE - _ZN40_INTERNAL_1751d27c_4_k_cu_fc4e5727_248134cuda3std6ranges3__45__cpo9iter_moveE)
_ZN40_INTERNAL_1751d27c_4_k_cu_fc4e5727_248134cuda3std6ranges3__45__cpo9iter_moveE:
	.zero		1
	.type		_ZN40_INTERNAL_1751d27c_4_k_cu_fc4e5727_248134cuda3std3__45__cpo5beginE,@object
	.size		_ZN40_INTERNAL_1751d27c_4_k_cu_fc4e5727_248134cuda3std3__45__cpo5beginE,(_ZN40_INTERNAL_1751d27c_4_k_cu_fc4e5727_248134cuda3std3__442_GLOBAL__N__1751d27c_4_k_cu_fc4e5727_248136ignoreE - _ZN40_INTERNAL_1751d27c_4_k_cu_fc4e5727_248134cuda3std3__45__cpo5beginE)
_ZN40_INTERNAL_1751d27c_4_k_cu_fc4e5727_248134cuda3std3__45__cpo5beginE:
	.zero		1
	.type		_ZN40_INTERNAL_1751d27c_4_k_cu_fc4e5727_248134cuda3std3__442_GLOBAL__N__1751d27c_4_k_cu_fc4e5727_248136ignoreE,@object
	.size		_ZN40_INTERNAL_1751d27c_4_k_cu_fc4e5727_248134cuda3std3__442_GLOBAL__N__1751d27c_4_k_cu_fc4e5727_248136ignoreE,(_ZN40_INTERNAL_1751d27c_4_k_cu_fc4e5727_248134cute7productE - _ZN40_INTERNAL_1751d27c_4_k_cu_fc4e5727_248134cuda3std3__442_GLOBAL__N__1751d27c_4_k_cu_fc4e5727_248136ignoreE)
_ZN40_INTERNAL_1751d27c_4_k_cu_fc4e5727_248134cuda3std3__442_GLOBAL__N__1751d27c_4_k_cu_fc4e5727_248136ignoreE:
	.zero		1
	.type		_ZN40_INTERNAL_1751d27c_4_k_cu_fc4e5727_248134cute7productE,@object
	.size		_ZN40_INTERNAL_1751d27c_4_k_cu_fc4e5727_248134cute7productE,(_ZN40_INTERNAL_1751d27c_4_k_cu_fc4e5727_248134cuda3std3__45__cpo3endE - _ZN40_INTERNAL_1751d27c_4_k_cu_fc4e5727_248134cute7productE)
_ZN40_INTERNAL_1751d27c_4_k_cu_fc4e5727_248134cute7productE:
	.zero		1
	.type		_ZN40_INTERNAL_1751d27c_4_k_cu_fc4e5727_248134cuda3std3__45__cpo3endE,@object
	.size		_ZN40_INTERNAL_1751d27c_4_k_cu_fc4e5727_248134cuda3std3__45__cpo3endE,(_ZN40_INTERNAL_1751d27c_4_k_cu_fc4e5727_248134cuda3std3__419piecewise_constructE - _ZN40_INTERNAL_1751d27c_4_k_cu_fc4e5727_248134cuda3std3__45__cpo3endE)
_ZN40_INTERNAL_1751d27c_4_k_cu_fc4e5727_248134cuda3std3__45__cpo3endE:
	.zero		1
	.type		_ZN40_INTERNAL_1751d27c_4_k_cu_fc4e5727_248134cuda3std3__419piecewise_constructE,@object
	.size		_ZN40_INTERNAL_1751d27c_4_k_cu_fc4e5727_248134cuda3std3__419piecewise_constructE,(_ZN40_INTERNAL_1751d27c_4_k_cu_fc4e5727_248134cuda3std3__45__cpo4cendE - _ZN40_INTERNAL_1751d27c_4_k_cu_fc4e5727_248134cuda3std3__419piecewise_constructE)
_ZN40_INTERNAL_1751d27c_4_k_cu_fc4e5727_248134cuda3std3__419piecewise_constructE:
	.zero		1
	.type		_ZN40_INTERNAL_1751d27c_4_k_cu_fc4e5727_248134cuda3std3__45__cpo4cendE,@object
	.size		_ZN40_INTERNAL_1751d27c_4_k_cu_fc4e5727_248134cuda3std3__45__cpo4cendE,(_ZN40_INTERNAL_1751d27c_4_k_cu_fc4e5727_248134cuda3std6ranges3__45__cpo4swapE - _ZN40_INTERNAL_1751d27c_4_k_cu_fc4e5727_248134cuda3std3__45__cpo4cendE)
_ZN40_INTERNAL_1751d27c_4_k_cu_fc4e5727_248134cuda3std3__45__cpo4cendE:
	.zero		1
	.type		_ZN40_INTERNAL_1751d27c_4_k_cu_fc4e5727_248134cuda3std6ranges3__45__cpo4swapE,@object
	.size		_ZN40_INTERNAL_1751d27c_4_k_cu_fc4e5727_248134cuda3std6ranges3__45__cpo4swapE,(.L_9 - _ZN40_INTERNAL_1751d27c_4_k_cu_fc4e5727_248134cuda3std6ranges3__45__cpo4swapE)
_ZN40_INTERNAL_1751d27c_4_k_cu_fc4e5727_248134cuda3std6ranges3__45__cpo4swapE:
	.zero		1
.L_9:


//--------------------- .nv.constant0._ZN7cutlass13device_kernelINS_4gemm6kernel13GemmUniversalIN4cute5tupleIJiiiiEEENS1_10collective13CollectiveMmaINS1_39MainloopSm90TmaGmmaRmemAWarpSpecializedILi7ENS5_IJNS4_1CILi1EEESB_SB_EEENS1_35KernelTmaWarpSpecializedCooperativeEEENS5_IJNSA_ILi128EEESF_SF_EEENS_12float_e5m2_tENS5_IJSB_llEEENS_12float_e4m3_tENS5_IJlSB_lEEENS4_8TiledMMAINS4_8MMA_AtomIJNS4_4SM904GMMA31MMA_64x128x32_F32E5M2E4M3_RS_TNILNSO_7ScaleInE1ELSQ_1EEEEEENS4_6LayoutINS5_IJNSA_ILi2EEESB_SB_EEENS5_IJSB_NSA_ILi0EEESW_EEEEENS5_IJNS4_10UnderscoreESZ_SZ_EEEEENS4_13SM90_TMA_LOADENS4_14ComposedLayoutINS4_7SwizzleILi3ELi4ELi3EEENS4_18smem_ptr_flag_bitsILi8EEENST_INS5_IJSF_NSA_ILi8EEEEEENS5_IJSB_SF_EEEEEEENS4_9Copy_AtomIJNS4_39AutoVectorizingCopyWithAssumedAlignmentILi128EEESH_EEENS4_8identityES12_NS13_IS15_S17_NST_INS5_IJS18_SF_EEENS5_IJSF_SB_EEEEEEEvS1H_EENS_8epilogue10collective6detail29Sm90TmaWarpSpecializedAdapterINS1O_15DefaultEpilogueISH_SK_SK_NS1N_6thread17LinearCombinationISH_Li1EffLNS1S_9ScaleType4KindE0ELNS_15FloatRoundStyleE2ESH_EENS1_15EpilogueDefaultEEEEEvvEEEEvNT_6ParamsE --------------------------
	.section	.nv.constant0._ZN7cutlass13device_kernelINS_4gemm6kernel13GemmUniversalIN4cute5tupleIJiiiiEEENS1_10collective13CollectiveMmaINS1_39MainloopSm90TmaGmmaRmemAWarpSpecializedILi7ENS5_IJNS4_1CILi1EEESB_SB_EEENS1_35KernelTmaWarpSpecializedCooperativeEEENS5_IJNSA_ILi128EEESF_SF_EEENS_12float_e5m2_tENS5_IJSB_llEEENS_12float_e4m3_tENS5_IJlSB_lEEENS4_8TiledMMAINS4_8MMA_AtomIJNS4_4SM904GMMA31MMA_64x128x32_F32E5M2E4M3_RS_TNILNSO_7ScaleInE1ELSQ_1EEEEEENS4_6LayoutINS5_IJNSA_ILi2EEESB_SB_EEENS5_IJSB_NSA_ILi0EEESW_EEEEENS5_IJNS4_10UnderscoreESZ_SZ_EEEEENS4_13SM90_TMA_LOADENS4_14ComposedLayoutINS4_7SwizzleILi3ELi4ELi3EEENS4_18smem_ptr_flag_bitsILi8EEENST_INS5_IJSF_NSA_ILi8EEEEEENS5_IJSB_SF_EEEEEEENS4_9Copy_AtomIJNS4_39AutoVectorizingCopyWithAssumedAlignmentILi128EEESH_EEENS4_8identityES12_NS13_IS15_S17_NST_INS5_IJS18_SF_EEENS5_IJSF_SB_EEEEEEEvS1H_EENS_8epilogue10collective6detail29Sm90TmaWarpSpecializedAdapterINS1O_15DefaultEpilogueISH_SK_SK_NS1N_6thread17LinearCombinationISH_Li1EffLNS1S_9ScaleType4KindE0ELNS_15FloatRoundStyleE2ESH_EENS1_15EpilogueDefaultEEEEEvvEEEEvNT_6ParamsE,"a",@progbits
	.sectionflags	@""
	.align	4
.nv.constant0._ZN7cutlass13device_kernelINS_4gemm6kernel13GemmUniversalIN4cute5tupleIJiiiiEEENS1_10collective13CollectiveMmaINS1_39MainloopSm90TmaGmmaRmemAWarpSpecializedILi7ENS5_IJNS4_1CILi1EEESB_SB_EEENS1_35KernelTmaWarpSpecializedCooperativeEEENS5_IJNSA_ILi128EEESF_SF_EEENS_12float_e5m2_tENS5_IJSB_llEEENS_12float_e4m3_tENS5_IJlSB_lEEENS4_8TiledMMAINS4_8MMA_AtomIJNS4_4SM904GMMA31MMA_64x128x32_F32E5M2E4M3_RS_TNILNSO_7ScaleInE1ELSQ_1EEEEEENS4_6LayoutINS5_IJNSA_ILi2EEESB_SB_EEENS5_IJSB_NSA_ILi0EEESW_EEEEENS5_IJNS4_10UnderscoreESZ_SZ_EEEEENS4_13SM90_TMA_LOADENS4_14ComposedLayoutINS4_7SwizzleILi3ELi4ELi3EEENS4_18smem_ptr_flag_bitsILi8EEENST_INS5_IJSF_NSA_ILi8EEEEEENS5_IJSB_SF_EEEEEEENS4_9Copy_AtomIJNS4_39AutoVectorizingCopyWithAssumedAlignmentILi128EEESH_EEENS4_8identityES12_NS13_IS15_S17_NST_INS5_IJS18_SF_EEENS5_IJSF_SB_EEEEEEEvS1H_EENS_8epilogue10collective6detail29Sm90TmaWarpSpecializedAdapterINS1O_15DefaultEpilogueISH_SK_SK_NS1N_6thread17LinearCombinationISH_Li1EffLNS1S_9ScaleType4KindE0ELNS_15FloatRoundStyleE2ESH_EENS1_15EpilogueDefaultEEEEEvvEEEEvNT_6ParamsE:
	.zero		1664


//--------------------- SYMBOLS --------------------------

	.type		.nv.reservedSmem.offset0,@object
	.size		.nv.reservedSmem.offset0,0x4
	.type		__assertfail,@function
